//
// Generated by NVIDIA NVVM Compiler
//
// Compiler Build ID: CL-36424714
// Cuda compilation tools, release 13.0, V13.0.88
// Based on NVVM 20.0.0
//

.version 9.0
.target sm_100
.address_size 64

	// .globl	_Z27nppiThreshold_8u_C1R_kernelPKhiPhiiih8NppCmpOp

.visible .entry _Z27nppiThreshold_8u_C1R_kernelPKhiPhiiih8NppCmpOp(
	.param .u64 .ptr .align 1 _Z27nppiThreshold_8u_C1R_kernelPKhiPhiiih8NppCmpOp_param_0,
	.param .u32 _Z27nppiThreshold_8u_C1R_kernelPKhiPhiiih8NppCmpOp_param_1,
	.param .u64 .ptr .align 1 _Z27nppiThreshold_8u_C1R_kernelPKhiPhiiih8NppCmpOp_param_2,
	.param .u32 _Z27nppiThreshold_8u_C1R_kernelPKhiPhiiih8NppCmpOp_param_3,
	.param .u32 _Z27nppiThreshold_8u_C1R_kernelPKhiPhiiih8NppCmpOp_param_4,
	.param .u32 _Z27nppiThreshold_8u_C1R_kernelPKhiPhiiih8NppCmpOp_param_5,
	.param .u8 _Z27nppiThreshold_8u_C1R_kernelPKhiPhiiih8NppCmpOp_param_6,
	.param .u32 _Z27nppiThreshold_8u_C1R_kernelPKhiPhiiih8NppCmpOp_param_7
)
{
	.reg .pred 	%p<6>;
	.reg .b16 	%rs<9>;
	.reg .b32 	%r<18>;
	.reg .b64 	%rd<12>;

	ld.param.u64 	%rd2, [_Z27nppiThreshold_8u_C1R_kernelPKhiPhiiih8NppCmpOp_param_0];
	ld.param.u32 	%r4, [_Z27nppiThreshold_8u_C1R_kernelPKhiPhiiih8NppCmpOp_param_1];
	ld.param.u64 	%rd3, [_Z27nppiThreshold_8u_C1R_kernelPKhiPhiiih8NppCmpOp_param_2];
	ld.param.u32 	%r5, [_Z27nppiThreshold_8u_C1R_kernelPKhiPhiiih8NppCmpOp_param_3];
	ld.param.u32 	%r7, [_Z27nppiThreshold_8u_C1R_kernelPKhiPhiiih8NppCmpOp_param_4];
	ld.param.u32 	%r8, [_Z27nppiThreshold_8u_C1R_kernelPKhiPhiiih8NppCmpOp_param_5];
	ld.param.u8 	%rs5, [_Z27nppiThreshold_8u_C1R_kernelPKhiPhiiih8NppCmpOp_param_6];
	ld.param.u32 	%r6, [_Z27nppiThreshold_8u_C1R_kernelPKhiPhiiih8NppCmpOp_param_7];
	mov.u32 	%r10, %ctaid.x;
	mov.u32 	%r11, %ntid.x;
	mov.u32 	%r12, %tid.x;
	mad.lo.s32 	%r1, %r10, %r11, %r12;
	mov.u32 	%r13, %ctaid.y;
	mov.u32 	%r14, %ntid.y;
	mov.u32 	%r15, %tid.y;
	mad.lo.s32 	%r16, %r13, %r14, %r15;
	setp.ge.s32 	%p1, %r1, %r7;
	setp.ge.s32 	%p2, %r16, %r8;
	or.pred  	%p3, %p1, %p2;
	@%p3 bra 	$L__BB0_6;
	cvta.to.global.u64 	%rd4, %rd2;
	mul.lo.s32 	%r17, %r4, %r16;
	cvt.s64.s32 	%rd5, %r17;
	mul.lo.s32 	%r3, %r5, %r16;
	cvt.s64.s32 	%rd1, %r1;
	add.s64 	%rd6, %rd5, %rd1;
	add.s64 	%rd7, %rd4, %rd6;
	ld.global.u8 	%rs8, [%rd7];
	setp.eq.s32 	%p4, %r6, 4;
	@%p4 bra 	$L__BB0_4;
	setp.ne.s32 	%p5, %r6, 0;
	@%p5 bra 	$L__BB0_5;
	max.u16 	%rs8, %rs8, %rs5;
	bra.uni 	$L__BB0_5;
$L__BB0_4:
	min.u16 	%rs8, %rs8, %rs5;
$L__BB0_5:
	cvt.s64.s32 	%rd8, %r3;
	add.s64 	%rd9, %rd8, %rd1;
	cvta.to.global.u64 	%rd10, %rd3;
	add.s64 	%rd11, %rd10, %rd9;
	st.global.u8 	[%rd11], %rs8;
$L__BB0_6:
	ret;

}
	// .globl	_Z28nppiThreshold_8u_C1IR_kernelPhiiih8NppCmpOp
.visible .entry _Z28nppiThreshold_8u_C1IR_kernelPhiiih8NppCmpOp(
	.param .u64 .ptr .align 1 _Z28nppiThreshold_8u_C1IR_kernelPhiiih8NppCmpOp_param_0,
	.param .u32 _Z28nppiThreshold_8u_C1IR_kernelPhiiih8NppCmpOp_param_1,
	.param .u32 _Z28nppiThreshold_8u_C1IR_kernelPhiiih8NppCmpOp_param_2,
	.param .u32 _Z28nppiThreshold_8u_C1IR_kernelPhiiih8NppCmpOp_param_3,
	.param .u8 _Z28nppiThreshold_8u_C1IR_kernelPhiiih8NppCmpOp_param_4,
	.param .u32 _Z28nppiThreshold_8u_C1IR_kernelPhiiih8NppCmpOp_param_5
)
{
	.reg .pred 	%p<6>;
	.reg .b16 	%rs<9>;
	.reg .b32 	%r<16>;
	.reg .b64 	%rd<7>;

	ld.param.u64 	%rd2, [_Z28nppiThreshold_8u_C1IR_kernelPhiiih8NppCmpOp_param_0];
	ld.param.u32 	%r3, [_Z28nppiThreshold_8u_C1IR_kernelPhiiih8NppCmpOp_param_1];
	ld.param.u32 	%r5, [_Z28nppiThreshold_8u_C1IR_kernelPhiiih8NppCmpOp_param_2];
	ld.param.u32 	%r6, [_Z28nppiThreshold_8u_C1IR_kernelPhiiih8NppCmpOp_param_3];
	ld.param.u8 	%rs5, [_Z28nppiThreshold_8u_C1IR_kernelPhiiih8NppCmpOp_param_4];
	ld.param.u32 	%r4, [_Z28nppiThreshold_8u_C1IR_kernelPhiiih8NppCmpOp_param_5];
	mov.u32 	%r8, %ctaid.x;
	mov.u32 	%r9, %ntid.x;
	mov.u32 	%r10, %tid.x;
	mad.lo.s32 	%r1, %r8, %r9, %r10;
	mov.u32 	%r11, %ctaid.y;
	mov.u32 	%r12, %ntid.y;
	mov.u32 	%r13, %tid.y;
	mad.lo.s32 	%r14, %r11, %r12, %r13;
	setp.ge.s32 	%p1, %r1, %r5;
	setp.ge.s32 	%p2, %r14, %r6;
	or.pred  	%p3, %p1, %p2;
	@%p3 bra 	$L__BB1_6;
	cvta.to.global.u64 	%rd3, %rd2;
	mul.lo.s32 	%r15, %r3, %r14;
	cvt.s64.s32 	%rd4, %r15;
	cvt.s64.s32 	%rd5, %r1;
	add.s64 	%rd6, %rd4, %rd5;
	add.s64 	%rd1, %rd3, %rd6;
	ld.global.u8 	%rs8, [%rd1];
	setp.eq.s32 	%p4, %r4, 4;
	@%p4 bra 	$L__BB1_4;
	setp.ne.s32 	%p5, %r4, 0;
	@%p5 bra 	$L__BB1_5;
	max.u16 	%rs8, %rs8, %rs5;
	bra.uni 	$L__BB1_5;
$L__BB1_4:
	min.u16 	%rs8, %rs8, %rs5;
$L__BB1_5:
	st.global.u8 	[%rd1], %rs8;
$L__BB1_6:
	ret;

}
	// .globl	_Z28nppiThreshold_32f_C1R_kernelPKfiPfiiif8NppCmpOp
.visible .entry _Z28nppiThreshold_32f_C1R_kernelPKfiPfiiif8NppCmpOp(
	.param .u64 .ptr .align 1 _Z28nppiThreshold_32f_C1R_kernelPKfiPfiiif8NppCmpOp_param_0,
	.param .u32 _Z28nppiThreshold_32f_C1R_kernelPKfiPfiiif8NppCmpOp_param_1,
	.param .u64 .ptr .align 1 _Z28nppiThreshold_32f_C1R_kernelPKfiPfiiif8NppCmpOp_param_2,
	.param .u32 _Z28nppiThreshold_32f_C1R_kernelPKfiPfiiif8NppCmpOp_param_3,
	.param .u32 _Z28nppiThreshold_32f_C1R_kernelPKfiPfiiif8NppCmpOp_param_4,
	.param .u32 _Z28nppiThreshold_32f_C1R_kernelPKfiPfiiif8NppCmpOp_param_5,
	.param .f32 _Z28nppiThreshold_32f_C1R_kernelPKfiPfiiif8NppCmpOp_param_6,
	.param .u32 _Z28nppiThreshold_32f_C1R_kernelPKfiPfiiif8NppCmpOp_param_7
)
{
	.reg .pred 	%p<8>;
	.reg .b32 	%r<18>;
	.reg .b32 	%f<7>;
	.reg .b64 	%rd<13>;

	ld.param.u64 	%rd2, [_Z28nppiThreshold_32f_C1R_kernelPKfiPfiiif8NppCmpOp_param_0];
	ld.param.u32 	%r3, [_Z28nppiThreshold_32f_C1R_kernelPKfiPfiiif8NppCmpOp_param_1];
	ld.param.u64 	%rd3, [_Z28nppiThreshold_32f_C1R_kernelPKfiPfiiif8NppCmpOp_param_2];
	ld.param.u32 	%r4, [_Z28nppiThreshold_32f_C1R_kernelPKfiPfiiif8NppCmpOp_param_3];
	ld.param.u32 	%r6, [_Z28nppiThreshold_32f_C1R_kernelPKfiPfiiif8NppCmpOp_param_4];
	ld.param.u32 	%r7, [_Z28nppiThreshold_32f_C1R_kernelPKfiPfiiif8NppCmpOp_param_5];
	ld.param.f32 	%f5, [_Z28nppiThreshold_32f_C1R_kernelPKfiPfiiif8NppCmpOp_param_6];
	ld.param.u32 	%r5, [_Z28nppiThreshold_32f_C1R_kernelPKfiPfiiif8NppCmpOp_param_7];
	mov.u32 	%r9, %ctaid.x;
	mov.u32 	%r10, %ntid.x;
	mov.u32 	%r11, %tid.x;
	mad.lo.s32 	%r1, %r9, %r10, %r11;
	mov.u32 	%r12, %ctaid.y;
	mov.u32 	%r13, %ntid.y;
	mov.u32 	%r14, %tid.y;
	mad.lo.s32 	%r15, %r12, %r13, %r14;
	setp.ge.s32 	%p1, %r1, %r6;
	setp.ge.s32 	%p2, %r15, %r7;
	or.pred  	%p3, %p1, %p2;
	@%p3 bra 	$L__BB2_6;
	cvta.to.global.u64 	%rd4, %rd2;
	cvta.to.global.u64 	%rd5, %rd3;
	mul.lo.s32 	%r16, %r3, %r15;
	cvt.s64.s32 	%rd6, %r16;
	add.s64 	%rd7, %rd4, %rd6;
	mul.lo.s32 	%r17, %r4, %r15;
	cvt.s64.s32 	%rd8, %r17;
	add.s64 	%rd1, %rd5, %rd8;
	mul.wide.s32 	%rd9, %r1, 4;
	add.s64 	%rd10, %rd7, %rd9;
	ld.global.f32 	%f6, [%rd10];
	setp.eq.s32 	%p4, %r5, 4;
	@%p4 bra 	$L__BB2_4;
	setp.ne.s32 	%p5, %r5, 0;
	@%p5 bra 	$L__BB2_5;
	setp.lt.f32 	%p7, %f6, %f5;
	selp.f32 	%f6, %f5, %f6, %p7;
	bra.uni 	$L__BB2_5;
$L__BB2_4:
	setp.gt.f32 	%p6, %f6, %f5;
	selp.f32 	%f6, %f5, %f6, %p6;
$L__BB2_5:
	add.s64 	%rd12, %rd1, %rd9;
	st.global.f32 	[%rd12], %f6;
$L__BB2_6:
	ret;

}
	// .globl	_Z33nppiThreshold_LTVal_8u_C1R_kernelPKhiPhiiihh
.visible .entry _Z33nppiThreshold_LTVal_8u_C1R_kernelPKhiPhiiihh(
	.param .u64 .ptr .align 1 _Z33nppiThreshold_LTVal_8u_C1R_kernelPKhiPhiiihh_param_0,
	.param .u32 _Z33nppiThreshold_LTVal_8u_C1R_kernelPKhiPhiiihh_param_1,
	.param .u64 .ptr .align 1 _Z33nppiThreshold_LTVal_8u_C1R_kernelPKhiPhiiihh_param_2,
	.param .u32 _Z33nppiThreshold_LTVal_8u_C1R_kernelPKhiPhiiihh_param_3,
	.param .u32 _Z33nppiThreshold_LTVal_8u_C1R_kernelPKhiPhiiihh_param_4,
	.param .u32 _Z33nppiThreshold_LTVal_8u_C1R_kernelPKhiPhiiihh_param_5,
	.param .u8 _Z33nppiThreshold_LTVal_8u_C1R_kernelPKhiPhiiihh_param_6,
	.param .u8 _Z33nppiThreshold_LTVal_8u_C1R_kernelPKhiPhiiihh_param_7
)
{
	.reg .pred 	%p<5>;
	.reg .b16 	%rs<5>;
	.reg .b32 	%r<17>;
	.reg .b64 	%rd<12>;

	ld.param.u64 	%rd1, [_Z33nppiThreshold_LTVal_8u_C1R_kernelPKhiPhiiihh_param_0];
	ld.param.u32 	%r3, [_Z33nppiThreshold_LTVal_8u_C1R_kernelPKhiPhiiihh_param_1];
	ld.param.u64 	%rd2, [_Z33nppiThreshold_LTVal_8u_C1R_kernelPKhiPhiiihh_param_2];
	ld.param.u32 	%r4, [_Z33nppiThreshold_LTVal_8u_C1R_kernelPKhiPhiiihh_param_3];
	ld.param.u32 	%r5, [_Z33nppiThreshold_LTVal_8u_C1R_kernelPKhiPhiiihh_param_4];
	ld.param.u32 	%r6, [_Z33nppiThreshold_LTVal_8u_C1R_kernelPKhiPhiiihh_param_5];
	ld.param.u8 	%rs1, [_Z33nppiThreshold_LTVal_8u_C1R_kernelPKhiPhiiihh_param_6];
	ld.param.u8 	%rs2, [_Z33nppiThreshold_LTVal_8u_C1R_kernelPKhiPhiiihh_param_7];
	mov.u32 	%r8, %ctaid.x;
	mov.u32 	%r9, %ntid.x;
	mov.u32 	%r10, %tid.x;
	mad.lo.s32 	%r1, %r8, %r9, %r10;
	mov.u32 	%r11, %ctaid.y;
	mov.u32 	%r12, %ntid.y;
	mov.u32 	%r13, %tid.y;
	mad.lo.s32 	%r14, %r11, %r12, %r13;
	setp.ge.s32 	%p1, %r1, %r5;
	setp.ge.s32 	%p2, %r14, %r6;
	or.pred  	%p3, %p1, %p2;
	@%p3 bra 	$L__BB3_2;
	cvta.to.global.u64 	%rd3, %rd2;
	cvta.to.global.u64 	%rd4, %rd1;
	mul.lo.s32 	%r15, %r3, %r14;
	cvt.s64.s32 	%rd5, %r15;
	mul.lo.s32 	%r16, %r4, %r14;
	cvt.s64.s32 	%rd6, %r16;
	cvt.s64.s32 	%rd7, %r1;
	add.s64 	%rd8, %rd5, %rd7;
	add.s64 	%rd9, %rd4, %rd8;
	ld.global.u8 	%rs3, [%rd9];
	setp.lt.u16 	%p4, %rs3, %rs1;
	selp.b16 	%rs4, %rs2, %rs3, %p4;
	add.s64 	%rd10, %rd6, %rd7;
	add.s64 	%rd11, %rd3, %rd10;
	st.global.u8 	[%rd11], %rs4;
$L__BB3_2:
	ret;

}
	// .globl	_Z34nppiThreshold_LTVal_8u_C1IR_kernelPhiiihh
.visible .entry _Z34nppiThreshold_LTVal_8u_C1IR_kernelPhiiihh(
	.param .u64 .ptr .align 1 _Z34nppiThreshold_LTVal_8u_C1IR_kernelPhiiihh_param_0,
	.param .u32 _Z34nppiThreshold_LTVal_8u_C1IR_kernelPhiiihh_param_1,
	.param .u32 _Z34nppiThreshold_LTVal_8u_C1IR_kernelPhiiihh_param_2,
	.param .u32 _Z34nppiThreshold_LTVal_8u_C1IR_kernelPhiiihh_param_3,
	.param .u8 _Z34nppiThreshold_LTVal_8u_C1IR_kernelPhiiihh_param_4,
	.param .u8 _Z34nppiThreshold_LTVal_8u_C1IR_kernelPhiiihh_param_5
)
{
	.reg .pred 	%p<5>;
	.reg .b16 	%rs<5>;
	.reg .b32 	%r<15>;
	.reg .b64 	%rd<7>;

	ld.param.u64 	%rd1, [_Z34nppiThreshold_LTVal_8u_C1IR_kernelPhiiihh_param_0];
	ld.param.u32 	%r3, [_Z34nppiThreshold_LTVal_8u_C1IR_kernelPhiiihh_param_1];
	ld.param.u32 	%r4, [_Z34nppiThreshold_LTVal_8u_C1IR_kernelPhiiihh_param_2];
	ld.param.u32 	%r5, [_Z34nppiThreshold_LTVal_8u_C1IR_kernelPhiiihh_param_3];
	ld.param.u8 	%rs1, [_Z34nppiThreshold_LTVal_8u_C1IR_kernelPhiiihh_param_4];
	ld.param.u8 	%rs2, [_Z34nppiThreshold_LTVal_8u_C1IR_kernelPhiiihh_param_5];
	mov.u32 	%r7, %ctaid.x;
	mov.u32 	%r8, %ntid.x;
	mov.u32 	%r9, %tid.x;
	mad.lo.s32 	%r1, %r7, %r8, %r9;
	mov.u32 	%r10, %ctaid.y;
	mov.u32 	%r11, %ntid.y;
	mov.u32 	%r12, %tid.y;
	mad.lo.s32 	%r13, %r10, %r11, %r12;
	setp.ge.s32 	%p1, %r1, %r4;
	setp.ge.s32 	%p2, %r13, %r5;
	or.pred  	%p3, %p1, %p2;
	@%p3 bra 	$L__BB4_2;
	cvta.to.global.u64 	%rd2, %rd1;
	mul.lo.s32 	%r14, %r3, %r13;
	cvt.s64.s32 	%rd3, %r14;
	cvt.s64.s32 	%rd4, %r1;
	add.s64 	%rd5, %rd3, %rd4;
	add.s64 	%rd6, %rd2, %rd5;
	ld.global.u8 	%rs3, [%rd6];
	setp.lt.u16 	%p4, %rs3, %rs1;
	selp.b16 	%rs4, %rs2, %rs3, %p4;
	st.global.u8 	[%rd6], %rs4;
$L__BB4_2:
	ret;

}
	// .globl	_Z33nppiThreshold_GTVal_8u_C1R_kernelPKhiPhiiihh
.visible .entry _Z33nppiThreshold_GTVal_8u_C1R_kernelPKhiPhiiihh(
	.param .u64 .ptr .align 1 _Z33nppiThreshold_GTVal_8u_C1R_kernelPKhiPhiiihh_param_0,
	.param .u32 _Z33nppiThreshold_GTVal_8u_C1R_kernelPKhiPhiiihh_param_1,
	.param .u64 .ptr .align 1 _Z33nppiThreshold_GTVal_8u_C1R_kernelPKhiPhiiihh_param_2,
	.param .u32 _Z33nppiThreshold_GTVal_8u_C1R_kernelPKhiPhiiihh_param_3,
	.param .u32 _Z33nppiThreshold_GTVal_8u_C1R_kernelPKhiPhiiihh_param_4,
	.param .u32 _Z33nppiThreshold_GTVal_8u_C1R_kernelPKhiPhiiihh_param_5,
	.param .u8 _Z33nppiThreshold_GTVal_8u_C1R_kernelPKhiPhiiihh_param_6,
	.param .u8 _Z33nppiThreshold_GTVal_8u_C1R_kernelPKhiPhiiihh_param_7
)
{
	.reg .pred 	%p<5>;
	.reg .b16 	%rs<5>;
	.reg .b32 	%r<17>;
	.reg .b64 	%rd<12>;

	ld.param.u64 	%rd1, [_Z33nppiThreshold_GTVal_8u_C1R_kernelPKhiPhiiihh_param_0];
	ld.param.u32 	%r3, [_Z33nppiThreshold_GTVal_8u_C1R_kernelPKhiPhiiihh_param_1];
	ld.param.u64 	%rd2, [_Z33nppiThreshold_GTVal_8u_C1R_kernelPKhiPhiiihh_param_2];
	ld.param.u32 	%r4, [_Z33nppiThreshold_GTVal_8u_C1R_kernelPKhiPhiiihh_param_3];
	ld.param.u32 	%r5, [_Z33nppiThreshold_GTVal_8u_C1R_kernelPKhiPhiiihh_param_4];
	ld.param.u32 	%r6, [_Z33nppiThreshold_GTVal_8u_C1R_kernelPKhiPhiiihh_param_5];
	ld.param.u8 	%rs1, [_Z33nppiThreshold_GTVal_8u_C1R_kernelPKhiPhiiihh_param_6];
	ld.param.u8 	%rs2, [_Z33nppiThreshold_GTVal_8u_C1R_kernelPKhiPhiiihh_param_7];
	mov.u32 	%r8, %ctaid.x;
	mov.u32 	%r9, %ntid.x;
	mov.u32 	%r10, %tid.x;
	mad.lo.s32 	%r1, %r8, %r9, %r10;
	mov.u32 	%r11, %ctaid.y;
	mov.u32 	%r12, %ntid.y;
	mov.u32 	%r13, %tid.y;
	mad.lo.s32 	%r14, %r11, %r12, %r13;
	setp.ge.s32 	%p1, %r1, %r5;
	setp.ge.s32 	%p2, %r14, %r6;
	or.pred  	%p3, %p1, %p2;
	@%p3 bra 	$L__BB5_2;
	cvta.to.global.u64 	%rd3, %rd2;
	cvta.to.global.u64 	%rd4, %rd1;
	mul.lo.s32 	%r15, %r3, %r14;
	cvt.s64.s32 	%rd5, %r15;
	mul.lo.s32 	%r16, %r4, %r14;
	cvt.s64.s32 	%rd6, %r16;
	cvt.s64.s32 	%rd7, %r1;
	add.s64 	%rd8, %rd5, %rd7;
	add.s64 	%rd9, %rd4, %rd8;
	ld.global.u8 	%rs3, [%rd9];
	setp.gt.u16 	%p4, %rs3, %rs1;
	selp.b16 	%rs4, %rs2, %rs3, %p4;
	add.s64 	%rd10, %rd6, %rd7;
	add.s64 	%rd11, %rd3, %rd10;
	st.global.u8 	[%rd11], %rs4;
$L__BB5_2:
	ret;

}
	// .globl	_Z34nppiThreshold_GTVal_8u_C1IR_kernelPhiiihh
.visible .entry _Z34nppiThreshold_GTVal_8u_C1IR_kernelPhiiihh(
	.param .u64 .ptr .align 1 _Z34nppiThreshold_GTVal_8u_C1IR_kernelPhiiihh_param_0,
	.param .u32 _Z34nppiThreshold_GTVal_8u_C1IR_kernelPhiiihh_param_1,
	.param .u32 _Z34nppiThreshold_GTVal_8u_C1IR_kernelPhiiihh_param_2,
	.param .u32 _Z34nppiThreshold_GTVal_8u_C1IR_kernelPhiiihh_param_3,
	.param .u8 _Z34nppiThreshold_GTVal_8u_C1IR_kernelPhiiihh_param_4,
	.param .u8 _Z34nppiThreshold_GTVal_8u_C1IR_kernelPhiiihh_param_5
)
{
	.reg .pred 	%p<5>;
	.reg .b16 	%rs<5>;
	.reg .b32 	%r<15>;
	.reg .b64 	%rd<7>;

	ld.param.u64 	%rd1, [_Z34nppiThreshold_GTVal_8u_C1IR_kernelPhiiihh_param_0];
	ld.param.u32 	%r3, [_Z34nppiThreshold_GTVal_8u_C1IR_kernelPhiiihh_param_1];
	ld.param.u32 	%r4, [_Z34nppiThreshold_GTVal_8u_C1IR_kernelPhiiihh_param_2];
	ld.param.u32 	%r5, [_Z34nppiThreshold_GTVal_8u_C1IR_kernelPhiiihh_param_3];
	ld.param.u8 	%rs1, [_Z34nppiThreshold_GTVal_8u_C1IR_kernelPhiiihh_param_4];
	ld.param.u8 	%rs2, [_Z34nppiThreshold_GTVal_8u_C1IR_kernelPhiiihh_param_5];
	mov.u32 	%r7, %ctaid.x;
	mov.u32 	%r8, %ntid.x;
	mov.u32 	%r9, %tid.x;
	mad.lo.s32 	%r1, %r7, %r8, %r9;
	mov.u32 	%r10, %ctaid.y;
	mov.u32 	%r11, %ntid.y;
	mov.u32 	%r12, %tid.y;
	mad.lo.s32 	%r13, %r10, %r11, %r12;
	setp.ge.s32 	%p1, %r1, %r4;
	setp.ge.s32 	%p2, %r13, %r5;
	or.pred  	%p3, %p1, %p2;
	@%p3 bra 	$L__BB6_2;
	cvta.to.global.u64 	%rd2, %rd1;
	mul.lo.s32 	%r14, %r3, %r13;
	cvt.s64.s32 	%rd3, %r14;
	cvt.s64.s32 	%rd4, %r1;
	add.s64 	%rd5, %rd3, %rd4;
	add.s64 	%rd6, %rd2, %rd5;
	ld.global.u8 	%rs3, [%rd6];
	setp.gt.u16 	%p4, %rs3, %rs1;
	selp.b16 	%rs4, %rs2, %rs3, %p4;
	st.global.u8 	[%rd6], %rs4;
$L__BB6_2:
	ret;

}
	// .globl	_Z38nppiThreshold_LTValGTVal_8u_C1R_kernelPKhiPhiiihhhh
.visible .entry _Z38nppiThreshold_LTValGTVal_8u_C1R_kernelPKhiPhiiihhhh(
	.param .u64 .ptr .align 1 _Z38nppiThreshold_LTValGTVal_8u_C1R_kernelPKhiPhiiihhhh_param_0,
	.param .u32 _Z38nppiThreshold_LTValGTVal_8u_C1R_kernelPKhiPhiiihhhh_param_1,
	.param .u64 .ptr .align 1 _Z38nppiThreshold_LTValGTVal_8u_C1R_kernelPKhiPhiiihhhh_param_2,
	.param .u32 _Z38nppiThreshold_LTValGTVal_8u_C1R_kernelPKhiPhiiihhhh_param_3,
	.param .u32 _Z38nppiThreshold_LTValGTVal_8u_C1R_kernelPKhiPhiiihhhh_param_4,
	.param .u32 _Z38nppiThreshold_LTValGTVal_8u_C1R_kernelPKhiPhiiihhhh_param_5,
	.param .u8 _Z38nppiThreshold_LTValGTVal_8u_C1R_kernelPKhiPhiiihhhh_param_6,
	.param .u8 _Z38nppiThreshold_LTValGTVal_8u_C1R_kernelPKhiPhiiihhhh_param_7,
	.param .u8 _Z38nppiThreshold_LTValGTVal_8u_C1R_kernelPKhiPhiiihhhh_param_8,
	.param .u8 _Z38nppiThreshold_LTValGTVal_8u_C1R_kernelPKhiPhiiihhhh_param_9
)
{
	.reg .pred 	%p<6>;
	.reg .b16 	%rs<6>;
	.reg .b32 	%r<17>;
	.reg .b64 	%rd<14>;

	ld.param.u64 	%rd3, [_Z38nppiThreshold_LTValGTVal_8u_C1R_kernelPKhiPhiiihhhh_param_0];
	ld.param.u32 	%r3, [_Z38nppiThreshold_LTValGTVal_8u_C1R_kernelPKhiPhiiihhhh_param_1];
	ld.param.u64 	%rd4, [_Z38nppiThreshold_LTValGTVal_8u_C1R_kernelPKhiPhiiihhhh_param_2];
	ld.param.u32 	%r4, [_Z38nppiThreshold_LTValGTVal_8u_C1R_kernelPKhiPhiiihhhh_param_3];
	ld.param.u32 	%r5, [_Z38nppiThreshold_LTValGTVal_8u_C1R_kernelPKhiPhiiihhhh_param_4];
	ld.param.u32 	%r6, [_Z38nppiThreshold_LTValGTVal_8u_C1R_kernelPKhiPhiiihhhh_param_5];
	ld.param.u8 	%rs2, [_Z38nppiThreshold_LTValGTVal_8u_C1R_kernelPKhiPhiiihhhh_param_6];
	ld.param.u8 	%rs3, [_Z38nppiThreshold_LTValGTVal_8u_C1R_kernelPKhiPhiiihhhh_param_7];
	ld.param.u8 	%rs4, [_Z38nppiThreshold_LTValGTVal_8u_C1R_kernelPKhiPhiiihhhh_param_8];
	ld.param.u8 	%rs5, [_Z38nppiThreshold_LTValGTVal_8u_C1R_kernelPKhiPhiiihhhh_param_9];
	mov.u32 	%r8, %ctaid.x;
	mov.u32 	%r9, %ntid.x;
	mov.u32 	%r10, %tid.x;
	mad.lo.s32 	%r1, %r8, %r9, %r10;
	mov.u32 	%r11, %ctaid.y;
	mov.u32 	%r12, %ntid.y;
	mov.u32 	%r13, %tid.y;
	mad.lo.s32 	%r14, %r11, %r12, %r13;
	setp.ge.s32 	%p1, %r1, %r5;
	setp.ge.s32 	%p2, %r14, %r6;
	or.pred  	%p3, %p1, %p2;
	@%p3 bra 	$L__BB7_6;
	cvta.to.global.u64 	%rd5, %rd3;
	cvta.to.global.u64 	%rd6, %rd4;
	mul.lo.s32 	%r15, %r3, %r14;
	cvt.s64.s32 	%rd7, %r15;
	mul.lo.s32 	%r16, %r4, %r14;
	cvt.s64.s32 	%rd8, %r16;
	add.s64 	%rd1, %rd6, %rd8;
	cvt.s64.s32 	%rd2, %r1;
	add.s64 	%rd9, %rd7, %rd2;
	add.s64 	%rd10, %rd5, %rd9;
	ld.global.u8 	%rs1, [%rd10];
	setp.ge.u16 	%p4, %rs1, %rs2;
	@%p4 bra 	$L__BB7_3;
	add.s64 	%rd13, %rd1, %rd2;
	st.global.u8 	[%rd13], %rs3;
	bra.uni 	$L__BB7_6;
$L__BB7_3:
	setp.le.u16 	%p5, %rs1, %rs4;
	@%p5 bra 	$L__BB7_5;
	add.s64 	%rd12, %rd1, %rd2;
	st.global.u8 	[%rd12], %rs5;
	bra.uni 	$L__BB7_6;
$L__BB7_5:
	add.s64 	%rd11, %rd1, %rd2;
	st.global.u8 	[%rd11], %rs1;
$L__BB7_6:
	ret;

}
	// .globl	_Z34nppiThreshold_LTVal_32f_C1R_kernelPKfiPfiiiff
.visible .entry _Z34nppiThreshold_LTVal_32f_C1R_kernelPKfiPfiiiff(
	.param .u64 .ptr .align 1 _Z34nppiThreshold_LTVal_32f_C1R_kernelPKfiPfiiiff_param_0,
	.param .u32 _Z34nppiThreshold_LTVal_32f_C1R_kernelPKfiPfiiiff_param_1,
	.param .u64 .ptr .align 1 _Z34nppiThreshold_LTVal_32f_C1R_kernelPKfiPfiiiff_param_2,
	.param .u32 _Z34nppiThreshold_LTVal_32f_C1R_kernelPKfiPfiiiff_param_3,
	.param .u32 _Z34nppiThreshold_LTVal_32f_C1R_kernelPKfiPfiiiff_param_4,
	.param .u32 _Z34nppiThreshold_LTVal_32f_C1R_kernelPKfiPfiiiff_param_5,
	.param .f32 _Z34nppiThreshold_LTVal_32f_C1R_kernelPKfiPfiiiff_param_6,
	.param .f32 _Z34nppiThreshold_LTVal_32f_C1R_kernelPKfiPfiiiff_param_7
)
{
	.reg .pred 	%p<5>;
	.reg .b32 	%r<17>;
	.reg .b32 	%f<5>;
	.reg .b64 	%rd<12>;

	ld.param.u64 	%rd1, [_Z34nppiThreshold_LTVal_32f_C1R_kernelPKfiPfiiiff_param_0];
	ld.param.u32 	%r3, [_Z34nppiThreshold_LTVal_32f_C1R_kernelPKfiPfiiiff_param_1];
	ld.param.u64 	%rd2, [_Z34nppiThreshold_LTVal_32f_C1R_kernelPKfiPfiiiff_param_2];
	ld.param.u32 	%r4, [_Z34nppiThreshold_LTVal_32f_C1R_kernelPKfiPfiiiff_param_3];
	ld.param.u32 	%r5, [_Z34nppiThreshold_LTVal_32f_C1R_kernelPKfiPfiiiff_param_4];
	ld.param.u32 	%r6, [_Z34nppiThreshold_LTVal_32f_C1R_kernelPKfiPfiiiff_param_5];
	ld.param.f32 	%f1, [_Z34nppiThreshold_LTVal_32f_C1R_kernelPKfiPfiiiff_param_6];
	ld.param.f32 	%f2, [_Z34nppiThreshold_LTVal_32f_C1R_kernelPKfiPfiiiff_param_7];
	mov.u32 	%r8, %ctaid.x;
	mov.u32 	%r9, %ntid.x;
	mov.u32 	%r10, %tid.x;
	mad.lo.s32 	%r1, %r8, %r9, %r10;
	mov.u32 	%r11, %ctaid.y;
	mov.u32 	%r12, %ntid.y;
	mov.u32 	%r13, %tid.y;
	mad.lo.s32 	%r14, %r11, %r12, %r13;
	setp.ge.s32 	%p1, %r1, %r5;
	setp.ge.s32 	%p2, %r14, %r6;
	or.pred  	%p3, %p1, %p2;
	@%p3 bra 	$L__BB8_2;
	cvta.to.global.u64 	%rd3, %rd1;
	cvta.to.global.u64 	%rd4, %rd2;
	mul.lo.s32 	%r15, %r3, %r14;
	cvt.s64.s32 	%rd5, %r15;
	add.s64 	%rd6, %rd3, %rd5;
	mul.lo.s32 	%r16, %r4, %r14;
	cvt.s64.s32 	%rd7, %r16;
	add.s64 	%rd8, %rd4, %rd7;
	mul.wide.s32 	%rd9, %r1, 4;
	add.s64 	%rd10, %rd6, %rd9;
	ld.global.f32 	%f3, [%rd10];
	setp.lt.f32 	%p4, %f3, %f1;
	selp.f32 	%f4, %f2, %f3, %p4;
	add.s64 	%rd11, %rd8, %rd9;
	st.global.f32 	[%rd11], %f4;
$L__BB8_2:
	ret;

}


// ===== COMPILED SASS (sm_100) =====

	.target	sm_100

	.elftype	@"ET_EXEC"


//--------------------- .note.nv.tkinfo           --------------------------
	.section	.note.nv.tkinfo,"",@"SHT_NOTE"
	.sectionflags	@"SHF_NOTE_NV_TKINFO"
	.tkinfo
        /*0018*/ 	.word	0x00000002
        /*0030*/ 	.string	""
        /*0030*/ 	.string	"ptxas"
        /*0030*/ 	.string	"Cuda compilation tools, release 13.0, V13.0.88"
        /*0030*/ 	.string	"Build cuda_13.0.r13.0/compiler.36424714_0"
        /*0030*/ 	.string	"-arch sm_100 -m 64 "



//--------------------- .note.nv.cuinfo           --------------------------
	.section	.note.nv.cuinfo,"",@"SHT_NOTE"
	.sectionflags	@"SHF_NOTE_NV_CUINFO"
        /*0018*/ 	.short	0x0002
        /*001a*/ 	.short	0x0064
        /*001c*/ 	.short	0x0082
	.zero		2


//--------------------- .nv.info                  --------------------------
	.section	.nv.info,"",@"SHT_CUDA_INFO"
	.align	4


	//----- nvinfo : EIATTR_REGCOUNT
	.align		4
        /*0000*/ 	.byte	0x04, 0x2f
        /*0002*/ 	.short	(.L_1 - .L_0)
	.align		4
.L_0:
        /*0004*/ 	.word	index@(_Z27nppiThreshold_8u_C1R_kernelPKhiPhiiih8NppCmpOp)
        /*0008*/ 	.word	0x0000000b


	//----- nvinfo : EIATTR_FRAME_SIZE
	.align		4
.L_1:
        /*000c*/ 	.byte	0x04, 0x11
        /*000e*/ 	.short	(.L_3 - .L_2)
	.align		4
.L_2:
        /*0010*/ 	.word	index@(_Z27nppiThreshold_8u_C1R_kernelPKhiPhiiih8NppCmpOp)
        /*0014*/ 	.word	0x00000000


	//----- nvinfo : EIATTR_REGCOUNT
	.align		4
.L_3:
        /*0018*/ 	.byte	0x04, 0x2f
        /*001a*/ 	.short	(.L_5 - .L_4)
	.align		4
.L_4:
        /*001c*/ 	.word	index@(_Z28nppiThreshold_8u_C1IR_kernelPhiiih8NppCmpOp)
        /*0020*/ 	.word	0x00000008


	//----- nvinfo : EIATTR_FRAME_SIZE
	.align		4
.L_5:
        /*0024*/ 	.byte	0x04, 0x11
        /*0026*/ 	.short	(.L_7 - .L_6)
	.align		4
.L_6:
        /*0028*/ 	.word	index@(_Z28nppiThreshold_8u_C1IR_kernelPhiiih8NppCmpOp)
        /*002c*/ 	.word	0x00000000


	//----- nvinfo : EIATTR_REGCOUNT
	.align		4
.L_7:
        /*0030*/ 	.byte	0x04, 0x2f
        /*0032*/ 	.short	(.L_9 - .L_8)
	.align		4
.L_8:
        /*0034*/ 	.word	index@(_Z28nppiThreshold_32f_C1R_kernelPKfiPfiiif8NppCmpOp)
        /*0038*/ 	.word	0x0000000c


	//----- nvinfo : EIATTR_FRAME_SIZE
	.align		4
.L_9:
        /*003c*/ 	.byte	0x04, 0x11
        /*003e*/ 	.short	(.L_11 - .L_10)
	.align		4
.L_10:
        /*0040*/ 	.word	index@(_Z28nppiThreshold_32f_C1R_kernelPKfiPfiiif8NppCmpOp)
        /*0044*/ 	.word	0x00000000


	//----- nvinfo : EIATTR_REGCOUNT
	.align		4
.L_11:
        /*0048*/ 	.byte	0x04, 0x2f
        /*004a*/ 	.short	(.L_13 - .L_12)
	.align		4
.L_12:
        /*004c*/ 	.word	index@(_Z33nppiThreshold_LTVal_8u_C1R_kernelPKhiPhiiihh)
        /*0050*/ 	.word	0x0000000a


	//----- nvinfo : EIATTR_FRAME_SIZE
	.align		4
.L_13:
        /*0054*/ 	.byte	0x04, 0x11
        /*0056*/ 	.short	(.L_15 - .L_14)
	.align		4
.L_14:
        /*0058*/ 	.word	index@(_Z33nppiThreshold_LTVal_8u_C1R_kernelPKhiPhiiihh)
        /*005c*/ 	.word	0x00000000


	//----- nvinfo : EIATTR_REGCOUNT
	.align		4
.L_15:
        /*0060*/ 	.byte	0x04, 0x2f
        /*0062*/ 	.short	(.L_17 - .L_16)
	.align		4
.L_16:
        /*0064*/ 	.word	index@(_Z34nppiThreshold_LTVal_8u_C1IR_kernelPhiiihh)
        /*0068*/ 	.word	0x00000008


	//----- nvinfo : EIATTR_FRAME_SIZE
	.align		4
.L_17:
        /*006c*/ 	.byte	0x04, 0x11
        /*006e*/ 	.short	(.L_19 - .L_18)
	.align		4
.L_18:
        /*0070*/ 	.word	index@(_Z34nppiThreshold_LTVal_8u_C1IR_kernelPhiiihh)
        /*0074*/ 	.word	0x00000000


	//----- nvinfo : EIATTR_REGCOUNT
	.align		4
.L_19:
        /*0078*/ 	.byte	0x04, 0x2f
        /*007a*/ 	.short	(.L_21 - .L_20)
	.align		4
.L_20:
        /*007c*/ 	.word	index@(_Z33nppiThreshold_GTVal_8u_C1R_kernelPKhiPhiiihh)
        /*0080*/ 	.word	0x0000000a


	//----- nvinfo : EIATTR_FRAME_SIZE
	.align		4
.L_21:
        /*0084*/ 	.byte	0x04, 0x11
        /*0086*/ 	.short	(.L_23 - .L_22)
	.align		4
.L_22:
        /*0088*/ 	.word	index@(_Z33nppiThreshold_GTVal_8u_C1R_kernelPKhiPhiiihh)
        /*008c*/ 	.word	0x00000000


	//----- nvinfo : EIATTR_REGCOUNT
	.align		4
.L_23:
        /*0090*/ 	.byte	0x04, 0x2f
        /*0092*/ 	.short	(.L_25 - .L_24)
	.align		4
.L_24:
        /*0094*/ 	.word	index@(_Z34nppiThreshold_GTVal_8u_C1IR_kernelPhiiihh)
        /*0098*/ 	.word	0x00000008


	//----- nvinfo : EIATTR_FRAME_SIZE
	.align		4
.L_25:
        /*009c*/ 	.byte	0x04, 0x11
        /*009e*/ 	.short	(.L_27 - .L_26)
	.align		4
.L_26:
        /*00a0*/ 	.word	index@(_Z34nppiThreshold_GTVal_8u_C1IR_kernelPhiiihh)
        /*00a4*/ 	.word	0x00000000


	//----- nvinfo : EIATTR_REGCOUNT
	.align		4
.L_27:
        /*00a8*/ 	.byte	0x04, 0x2f
        /*00aa*/ 	.short	(.L_29 - .L_28)
	.align		4
.L_28:
        /*00ac*/ 	.word	index@(_Z38nppiThreshold_LTValGTVal_8u_C1R_kernelPKhiPhiiihhhh)
        /*00b0*/ 	.word	0x00000010


	//----- nvinfo : EIATTR_FRAME_SIZE
	.align		4
.L_29:
        /*00b4*/ 	.byte	0x04, 0x11
        /*00b6*/ 	.short	(.L_31 - .L_30)
	.align		4
.L_30:
        /*00b8*/ 	.word	index@(_Z38nppiThreshold_LTValGTVal_8u_C1R_kernelPKhiPhiiihhhh)
        /*00bc*/ 	.word	0x00000000


	//----- nvinfo : EIATTR_REGCOUNT
	.align		4
.L_31:
        /*00c0*/ 	.byte	0x04, 0x2f
        /*00c2*/ 	.short	(.L_33 - .L_32)
	.align		4
.L_32:
        /*00c4*/ 	.word	index@(_Z34nppiThreshold_LTVal_32f_C1R_kernelPKfiPfiiiff)
        /*00c8*/ 	.word	0x0000000c


	//----- nvinfo : EIATTR_FRAME_SIZE
	.align		4
.L_33:
        /*00cc*/ 	.byte	0x04, 0x11
        /*00ce*/ 	.short	(.L_35 - .L_34)
	.align		4
.L_34:
        /*00d0*/ 	.word	index@(_Z34nppiThreshold_LTVal_32f_C1R_kernelPKfiPfiiiff)
        /*00d4*/ 	.word	0x00000000


	//----- nvinfo : EIATTR_MIN_STACK_SIZE
	.align		4
.L_35:
        /*00d8*/ 	.byte	0x04, 0x12
        /*00da*/ 	.short	(.L_37 - .L_36)
	.align		4
.L_36:
        /*00dc*/ 	.word	index@(_Z34nppiThreshold_LTVal_32f_C1R_kernelPKfiPfiiiff)
        /*00e0*/ 	.word	0x00000000


	//----- nvinfo : EIATTR_MIN_STACK_SIZE
	.align		4
.L_37:
        /*00e4*/ 	.byte	0x04, 0x12
        /*00e6*/ 	.short	(.L_39 - .L_38)
	.align		4
.L_38:
        /*00e8*/ 	.word	index@(_Z38nppiThreshold_LTValGTVal_8u_C1R_kernelPKhiPhiiihhhh)
        /*00ec*/ 	.word	0x00000000


	//----- nvinfo : EIATTR_MIN_STACK_SIZE
	.align		4
.L_39:
        /*00f0*/ 	.byte	0x04, 0x12
        /*00f2*/ 	.short	(.L_41 - .L_40)
	.align		4
.L_40:
        /*00f4*/ 	.word	index@(_Z34nppiThreshold_GTVal_8u_C1IR_kernelPhiiihh)
        /*00f8*/ 	.word	0x00000000


	//----- nvinfo : EIATTR_MIN_STACK_SIZE
	.align		4
.L_41:
        /*00fc*/ 	.byte	0x04, 0x12
        /*00fe*/ 	.short	(.L_43 - .L_42)
	.align		4
.L_42:
        /*0100*/ 	.word	index@(_Z33nppiThreshold_GTVal_8u_C1R_kernelPKhiPhiiihh)
        /*0104*/ 	.word	0x00000000


	//----- nvinfo : EIATTR_MIN_STACK_SIZE
	.align		4
.L_43:
        /*0108*/ 	.byte	0x04, 0x12
        /*010a*/ 	.short	(.L_45 - .L_44)
	.align		4
.L_44:
        /*010c*/ 	.word	index@(_Z34nppiThreshold_LTVal_8u_C1IR_kernelPhiiihh)
        /*0110*/ 	.word	0x00000000


	//----- nvinfo : EIATTR_MIN_STACK_SIZE
	.align		4
.L_45:
        /*0114*/ 	.byte	0x04, 0x12
        /*0116*/ 	.short	(.L_47 - .L_46)
	.align		4
.L_46:
        /*0118*/ 	.word	index@(_Z33nppiThreshold_LTVal_8u_C1R_kernelPKhiPhiiihh)
        /*011c*/ 	.word	0x00000000


	//----- nvinfo : EIATTR_MIN_STACK_SIZE
	.align		4
.L_47:
        /*0120*/ 	.byte	0x04, 0x12
        /*0122*/ 	.short	(.L_49 - .L_48)
	.align		4
.L_48:
        /*0124*/ 	.word	index@(_Z28nppiThreshold_32f_C1R_kernelPKfiPfiiif8NppCmpOp)
        /*0128*/ 	.word	0x00000000


	//----- nvinfo : EIATTR_MIN_STACK_SIZE
	.align		4
.L_49:
        /*012c*/ 	.byte	0x04, 0x12
        /*012e*/ 	.short	(.L_51 - .L_50)
	.align		4
.L_50:
        /*0130*/ 	.word	index@(_Z28nppiThreshold_8u_C1IR_kernelPhiiih8NppCmpOp)
        /*0134*/ 	.word	0x00000000


	//----- nvinfo : EIATTR_MIN_STACK_SIZE
	.align		4
.L_51:
        /*0138*/ 	.byte	0x04, 0x12
        /*013a*/ 	.short	(.L_53 - .L_52)
	.align		4
.L_52:
        /*013c*/ 	.word	index@(_Z27nppiThreshold_8u_C1R_kernelPKhiPhiiih8NppCmpOp)
        /*0140*/ 	.word	0x00000000
.L_53:


//--------------------- .nv.compat                --------------------------
	.section	.nv.compat,"",@"SHT_CUDA_COMPAT_INFO"
	.align	4
        /*0000*/ 	.byte	0x02, 0x09, 0x00, 0x00, 0x02, 0x02, 0x01, 0x00, 0x02, 0x05, 0x05, 0x00, 0x03, 0x07, 0x01, 0x01
        /*0010*/ 	.byte	0x02, 0x03, 0x00, 0x00, 0x02, 0x06, 0x01, 0x00, 0x04, 0x0b, 0x08, 0x00, 0x09, 0x00, 0x00, 0x00
        /*0020*/ 	.byte	0x00, 0x00, 0x00, 0x00


//--------------------- .nv.info._Z34nppiThreshold_LTVal_32f_C1R_kernelPKfiPfiiiff --------------------------
	.section	.nv.info._Z34nppiThreshold_LTVal_32f_C1R_kernelPKfiPfiiiff,"",@"SHT_CUDA_INFO"
	.sectionflags	@""
	.align	4


	//----- nvinfo : EIATTR_CUDA_API_VERSION
	.align		4
        /*0000*/ 	.byte	0x04, 0x37
        /*0002*/ 	.short	(.L_55 - .L_54)
.L_54:
        /*0004*/ 	.word	0x00000082


	//----- nvinfo : EIATTR_KPARAM_INFO
	.align		4
.L_55:
        /*0008*/ 	.byte	0x04, 0x17
        /*000a*/ 	.short	(.L_57 - .L_56)
.L_56:
        /*000c*/ 	.word	0x00000000
        /*0010*/ 	.short	0x0007
        /*0012*/ 	.short	0x0028
        /*0014*/ 	.byte	0x00, 0xf0, 0x11, 0x00


	//----- nvinfo : EIATTR_KPARAM_INFO
	.align		4
.L_57:
        /*0018*/ 	.byte	0x04, 0x17
        /*001a*/ 	.short	(.L_59 - .L_58)
.L_58:
        /*001c*/ 	.word	0x00000000
        /*0020*/ 	.short	0x0006
        /*0022*/ 	.short	0x0024
        /*0024*/ 	.byte	0x00, 0xf0, 0x11, 0x00


	//----- nvinfo : EIATTR_KPARAM_INFO
	.align		4
.L_59:
        /*0028*/ 	.byte	0x04, 0x17
        /*002a*/ 	.short	(.L_61 - .L_60)
.L_60:
        /*002c*/ 	.word	0x00000000
        /*0030*/ 	.short	0x0005
        /*0032*/ 	.short	0x0020
        /*0034*/ 	.byte	0x00, 0xf0, 0x11, 0x00


	//----- nvinfo : EIATTR_KPARAM_INFO
	.align		4
.L_61:
        /*0038*/ 	.byte	0x04, 0x17
        /*003a*/ 	.short	(.L_63 - .L_62)
.L_62:
        /*003c*/ 	.word	0x00000000
        /*0040*/ 	.short	0x0004
        /*0042*/ 	.short	0x001c
        /*0044*/ 	.byte	0x00, 0xf0, 0x11, 0x00


	//----- nvinfo : EIATTR_KPARAM_INFO
	.align		4
.L_63:
        /*0048*/ 	.byte	0x04, 0x17
        /*004a*/ 	.short	(.L_65 - .L_64)
.L_64:
        /*004c*/ 	.word	0x00000000
        /*0050*/ 	.short	0x0003
        /*0052*/ 	.short	0x0018
        /*0054*/ 	.byte	0x00, 0xf0, 0x11, 0x00


	//----- nvinfo : EIATTR_KPARAM_INFO
	.align		4
.L_65:
        /*0058*/ 	.byte	0x04, 0x17
        /*005a*/ 	.short	(.L_67 - .L_66)
.L_66:
        /*005c*/ 	.word	0x00000000
        /*0060*/ 	.short	0x0002
        /*0062*/ 	.short	0x0010
        /*0064*/ 	.byte	0x00, 0xf5, 0x21, 0x00


	//----- nvinfo : EIATTR_KPARAM_INFO
	.align		4
.L_67:
        /*0068*/ 	.byte	0x04, 0x17
        /*006a*/ 	.short	(.L_69 - .L_68)
.L_68:
        /*006c*/ 	.word	0x00000000
        /*0070*/ 	.short	0x0001
        /*0072*/ 	.short	0x0008
        /*0074*/ 	.byte	0x00, 0xf0, 0x11, 0x00


	//----- nvinfo : EIATTR_KPARAM_INFO
	.align		4
.L_69:
        /*0078*/ 	.byte	0x04, 0x17
        /*007a*/ 	.short	(.L_71 - .L_70)
.L_70:
        /*007c*/ 	.word	0x00000000
        /*0080*/ 	.short	0x0000
        /*0082*/ 	.short	0x0000
        /*0084*/ 	.byte	0x00, 0xf5, 0x21, 0x00


	//----- nvinfo : EIATTR_SPARSE_MMA_MASK
	.align		4
.L_71:
        /*0088*/ 	.byte	0x03, 0x50
        /*008a*/ 	.short	0x0000


	//----- nvinfo : EIATTR_MAXREG_COUNT
	.align		4
        /*008c*/ 	.byte	0x03, 0x1b
        /*008e*/ 	.short	0x00ff


	//----- nvinfo : EIATTR_MERCURY_ISA_VERSION
	.align		4
        /*0090*/ 	.byte	0x03, 0x5f
        /*0092*/ 	.short	0x0101


	//----- nvinfo : EIATTR_VRC_CTA_INIT_COUNT
	.align		4
        /*0094*/ 	.byte	0x02, 0x4a
	.zero		1
	.zero		1


	//----- nvinfo : EIATTR_EXIT_INSTR_OFFSETS
	.align		4
        /*0098*/ 	.byte	0x04, 0x1c
        /*009a*/ 	.short	(.L_73 - .L_72)


	//   ....[0]....
.L_72:
        /*009c*/ 	.word	0x000000d0


	//   ....[1]....
        /*00a0*/ 	.word	0x00000200


	//----- nvinfo : EIATTR_CBANK_PARAM_SIZE
	.align		4
.L_73:
        /*00a4*/ 	.byte	0x03, 0x19
        /*00a6*/ 	.short	0x002c


	//----- nvinfo : EIATTR_PARAM_CBANK
	.align		4
        /*00a8*/ 	.byte	0x04, 0x0a
        /*00aa*/ 	.short	(.L_75 - .L_74)
	.align		4
.L_74:
        /*00ac*/ 	.word	index@(.nv.constant0._Z34nppiThreshold_LTVal_32f_C1R_kernelPKfiPfiiiff)
        /*00b0*/ 	.short	0x0380
        /*00b2*/ 	.short	0x002c


	//----- nvinfo : EIATTR_SW_WAR
	.align		4
.L_75:
        /*00b4*/ 	.byte	0x04, 0x36
        /*00b6*/ 	.short	(.L_77 - .L_76)
.L_76:
        /*00b8*/ 	.word	0x00000008
.L_77:


//--------------------- .nv.info._Z38nppiThreshold_LTValGTVal_8u_C1R_kernelPKhiPhiiihhhh --------------------------
	.section	.nv.info._Z38nppiThreshold_LTValGTVal_8u_C1R_kernelPKhiPhiiihhhh,"",@"SHT_CUDA_INFO"
	.sectionflags	@""
	.align	4


	//----- nvinfo : EIATTR_CUDA_API_VERSION
	.align		4
        /*0000*/ 	.byte	0x04, 0x37
        /*0002*/ 	.short	(.L_79 - .L_78)
.L_78:
        /*0004*/ 	.word	0x00000082


	//----- nvinfo : EIATTR_KPARAM_INFO
	.align		4
.L_79:
        /*0008*/ 	.byte	0x04, 0x17
        /*000a*/ 	.short	(.L_81 - .L_80)
.L_80:
        /*000c*/ 	.word	0x00000000
        /*0010*/ 	.short	0x0009
        /*0012*/ 	.short	0x0027
        /*0014*/ 	.byte	0x00, 0xf0, 0x05, 0x00


	//----- nvinfo : EIATTR_KPARAM_INFO
	.align		4
.L_81:
        /*0018*/ 	.byte	0x04, 0x17
        /*001a*/ 	.short	(.L_83 - .L_82)
.L_82:
        /*001c*/ 	.word	0x00000000
        /*0020*/ 	.short	0x0008
        /*0022*/ 	.short	0x0026
        /*0024*/ 	.byte	0x00, 0xf0, 0x05, 0x00


	//----- nvinfo : EIATTR_KPARAM_INFO
	.align		4
.L_83:
        /*0028*/ 	.byte	0x04, 0x17
        /*002a*/ 	.short	(.L_85 - .L_84)
.L_84:
        /*002c*/ 	.word	0x00000000
        /*0030*/ 	.short	0x0007
        /*0032*/ 	.short	0x0025
        /*0034*/ 	.byte	0x00, 0xf0, 0x05, 0x00


	//----- nvinfo : EIATTR_KPARAM_INFO
	.align		4
.L_85:
        /*0038*/ 	.byte	0x04, 0x17
        /*003a*/ 	.short	(.L_87 - .L_86)
.L_86:
        /*003c*/ 	.word	0x00000000
        /*0040*/ 	.short	0x0006
        /*0042*/ 	.short	0x0024
        /*0044*/ 	.byte	0x00, 0xf0, 0x05, 0x00


	//----- nvinfo : EIATTR_KPARAM_INFO
	.align		4
.L_87:
        /*0048*/ 	.byte	0x04, 0x17
        /*004a*/ 	.short	(.L_89 - .L_88)
.L_88:
        /*004c*/ 	.word	0x00000000
        /*0050*/ 	.short	0x0005
        /*0052*/ 	.short	0x0020
        /*0054*/ 	.byte	0x00, 0xf0, 0x11, 0x00


	//----- nvinfo : EIATTR_KPARAM_INFO
	.align		4
.L_89:
        /*0058*/ 	.byte	0x04, 0x17
        /*005a*/ 	.short	(.L_91 - .L_90)
.L_90:
        /*005c*/ 	.word	0x00000000
        /*0060*/ 	.short	0x0004
        /*0062*/ 	.short	0x001c
        /*0064*/ 	.byte	0x00, 0xf0, 0x11, 0x00


	//----- nvinfo : EIATTR_KPARAM_INFO
	.align		4
.L_91:
        /*0068*/ 	.byte	0x04, 0x17
        /*006a*/ 	.short	(.L_93 - .L_92)
.L_92:
        /*006c*/ 	.word	0x00000000
        /*0070*/ 	.short	0x0003
        /*0072*/ 	.short	0x0018
        /*0074*/ 	.byte	0x00, 0xf0, 0x11, 0x00


	//----- nvinfo : EIATTR_KPARAM_INFO
	.align		4
.L_93:
        /*0078*/ 	.byte	0x04, 0x17
        /*007a*/ 	.short	(.L_95 - .L_94)
.L_94:
        /*007c*/ 	.word	0x00000000
        /*0080*/ 	.short	0x0002
        /*0082*/ 	.short	0x0010
        /*0084*/ 	.byte	0x00, 0xf5, 0x21, 0x00


	//----- nvinfo : EIATTR_KPARAM_INFO
	.align		4
.L_95:
        /*0088*/ 	.byte	0x04, 0x17
        /*008a*/ 	.short	(.L_97 - .L_96)
.L_96:
        /*008c*/ 	.word	0x00000000
        /*0090*/ 	.short	0x0001
        /*0092*/ 	.short	0x0008
        /*0094*/ 	.byte	0x00, 0xf0, 0x11, 0x00


	//----- nvinfo : EIATTR_KPARAM_INFO
	.align		4
.L_97:
        /*0098*/ 	.byte	0x04, 0x17
        /*009a*/ 	.short	(.L_99 - .L_98)
.L_98:
        /*009c*/ 	.word	0x00000000
        /*00a0*/ 	.short	0x0000
        /*00a2*/ 	.short	0x0000
        /*00a4*/ 	.byte	0x00, 0xf5, 0x21, 0x00


	//----- nvinfo : EIATTR_SPARSE_MMA_MASK
	.align		4
.L_99:
        /*00a8*/ 	.byte	0x03, 0x50
        /*00aa*/ 	.short	0x0000


	//----- nvinfo : EIATTR_MAXREG_COUNT
	.align		4
        /*00ac*/ 	.byte	0x03, 0x1b
        /*00ae*/ 	.short	0x00ff


	//----- nvinfo : EIATTR_MERCURY_ISA_VERSION
	.align		4
        /*00b0*/ 	.byte	0x03, 0x5f
        /*00b2*/ 	.short	0x0101


	//----- nvinfo : EIATTR_VRC_CTA_INIT_COUNT
	.align		4
        /*00b4*/ 	.byte	0x02, 0x4a
	.zero		1
	.zero		1


	//----- nvinfo : EIATTR_EXIT_INSTR_OFFSETS
	.align		4
        /*00b8*/ 	.byte	0x04, 0x1c
        /*00ba*/ 	.short	(.L_101 - .L_100)


	//   ....[0]....
.L_100:
        /*00bc*/ 	.word	0x000000d0


	//   ....[1]....
        /*00c0*/ 	.word	0x00000220


	//   ....[2]....
        /*00c4*/ 	.word	0x00000290


	//   ....[3]....
        /*00c8*/ 	.word	0x000002d0


	//----- nvinfo : EIATTR_CBANK_PARAM_SIZE
	.align		4
.L_101:
        /*00cc*/ 	.byte	0x03, 0x19
        /*00ce*/ 	.short	0x0028


	//----- nvinfo : EIATTR_PARAM_CBANK
	.align		4
        /*00d0*/ 	.byte	0x04, 0x0a
        /*00d2*/ 	.short	(.L_103 - .L_102)
	.align		4
.L_102:
        /*00d4*/ 	.word	index@(.nv.constant0._Z38nppiThreshold_LTValGTVal_8u_C1R_kernelPKhiPhiiihhhh)
        /*00d8*/ 	.short	0x0380
        /*00da*/ 	.short	0x0028


	//----- nvinfo : EIATTR_SW_WAR
	.align		4
.L_103:
        /*00dc*/ 	.byte	0x04, 0x36
        /*00de*/ 	.short	(.L_105 - .L_104)
.L_104:
        /*00e0*/ 	.word	0x00000008
.L_105:


//--------------------- .nv.info._Z34nppiThreshold_GTVal_8u_C1IR_kernelPhiiihh --------------------------
	.section	.nv.info._Z34nppiThreshold_GTVal_8u_C1IR_kernelPhiiihh,"",@"SHT_CUDA_INFO"
	.sectionflags	@""
	.align	4


	//----- nvinfo : EIATTR_CUDA_API_VERSION
	.align		4
        /*0000*/ 	.byte	0x04, 0x37
        /*0002*/ 	.short	(.L_107 - .L_106)
.L_106:
        /*0004*/ 	.word	0x00000082


	//----- nvinfo : EIATTR_KPARAM_INFO
	.align		4
.L_107:
        /*0008*/ 	.byte	0x04, 0x17
        /*000a*/ 	.short	(.L_109 - .L_108)
.L_108:
        /*000c*/ 	.word	0x00000000
        /*0010*/ 	.short	0x0005
        /*0012*/ 	.short	0x0015
        /*0014*/ 	.byte	0x00, 0xf0, 0x05, 0x00


	//----- nvinfo : EIATTR_KPARAM_INFO
	.align		4
.L_109:
        /*0018*/ 	.byte	0x04, 0x17
        /*001a*/ 	.short	(.L_111 - .L_110)
.L_110:
        /*001c*/ 	.word	0x00000000
        /*0020*/ 	.short	0x0004
        /*0022*/ 	.short	0x0014
        /*0024*/ 	.byte	0x00, 0xf0, 0x05, 0x00


	//----- nvinfo : EIATTR_KPARAM_INFO
	.align		4
.L_111:
        /*0028*/ 	.byte	0x04, 0x17
        /*002a*/ 	.short	(.L_113 - .L_112)
.L_112:
        /*002c*/ 	.word	0x00000000
        /*0030*/ 	.short	0x0003
        /*0032*/ 	.short	0x0010
        /*0034*/ 	.byte	0x00, 0xf0, 0x11, 0x00


	//----- nvinfo : EIATTR_KPARAM_INFO
	.align		4
.L_113:
        /*0038*/ 	.byte	0x04, 0x17
        /*003a*/ 	.short	(.L_115 - .L_114)
.L_114:
        /*003c*/ 	.word	0x00000000
        /*0040*/ 	.short	0x0002
        /*0042*/ 	.short	0x000c
        /*0044*/ 	.byte	0x00, 0xf0, 0x11, 0x00


	//----- nvinfo : EIATTR_KPARAM_INFO
	.align		4
.L_115:
        /*0048*/ 	.byte	0x04, 0x17
        /*004a*/ 	.short	(.L_117 - .L_116)
.L_116:
        /*004c*/ 	.word	0x00000000
        /*0050*/ 	.short	0x0001
        /*0052*/ 	.short	0x0008
        /*0054*/ 	.byte	0x00, 0xf0, 0x11, 0x00


	//----- nvinfo : EIATTR_KPARAM_INFO
	.align		4
.L_117:
        /*0058*/ 	.byte	0x04, 0x17
        /*005a*/ 	.short	(.L_119 - .L_118)
.L_118:
        /*005c*/ 	.word	0x00000000
        /*0060*/ 	.short	0x0000
        /*0062*/ 	.short	0x0000
        /*0064*/ 	.byte	0x00, 0xf5, 0x21, 0x00


	//----- nvinfo : EIATTR_SPARSE_MMA_MASK
	.align		4
.L_119:
        /*0068*/ 	.byte	0x03, 0x50
        /*006a*/ 	.short	0x0000


	//----- nvinfo : EIATTR_MAXREG_COUNT
	.align		4
        /*006c*/ 	.byte	0x03, 0x1b
        /*006e*/ 	.short	0x00ff


	//----- nvinfo : EIATTR_MERCURY_ISA_VERSION
	.align		4
        /*0070*/ 	.byte	0x03, 0x5f
        /*0072*/ 	.short	0x0101


	//----- nvinfo : EIATTR_VRC_CTA_INIT_COUNT
	.align		4
        /*0074*/ 	.byte	0x02, 0x4a
	.zero		1
	.zero		1


	//----- nvinfo : EIATTR_EXIT_INSTR_OFFSETS
	.align		4
        /*0078*/ 	.byte	0x04, 0x1c
        /*007a*/ 	.short	(.L_121 - .L_120)


	//   ....[0]....
.L_120:
        /*007c*/ 	.word	0x000000d0


	//   ....[1]....
        /*0080*/ 	.word	0x000001c0


	//----- nvinfo : EIATTR_CBANK_PARAM_SIZE
	.align		4
.L_121:
        /*0084*/ 	.byte	0x03, 0x19
        /*0086*/ 	.short	0x0016


	//----- nvinfo : EIATTR_PARAM_CBANK
	.align		4
        /*0088*/ 	.byte	0x04, 0x0a
        /*008a*/ 	.short	(.L_123 - .L_122)
	.align		4
.L_122:
        /*008c*/ 	.word	index@(.nv.constant0._Z34nppiThreshold_GTVal_8u_C1IR_kernelPhiiihh)
        /*0090*/ 	.short	0x0380
        /*0092*/ 	.short	0x0016


	//----- nvinfo : EIATTR_SW_WAR
	.align		4
.L_123:
        /*0094*/ 	.byte	0x04, 0x36
        /*0096*/ 	.short	(.L_125 - .L_124)
.L_124:
        /*0098*/ 	.word	0x00000008
.L_125:


//--------------------- .nv.info._Z33nppiThreshold_GTVal_8u_C1R_kernelPKhiPhiiihh --------------------------
	.section	.nv.info._Z33nppiThreshold_GTVal_8u_C1R_kernelPKhiPhiiihh,"",@"SHT_CUDA_INFO"
	.sectionflags	@""
	.align	4


	//----- nvinfo : EIATTR_CUDA_API_VERSION
	.align		4
        /*0000*/ 	.byte	0x04, 0x37
        /*0002*/ 	.short	(.L_127 - .L_126)
.L_126:
        /*0004*/ 	.word	0x00000082


	//----- nvinfo : EIATTR_KPARAM_INFO
	.align		4
.L_127:
        /*0008*/ 	.byte	0x04, 0x17
        /*000a*/ 	.short	(.L_129 - .L_128)
.L_128:
        /*000c*/ 	.word	0x00000000
        /*0010*/ 	.short	0x0007
        /*0012*/ 	.short	0x0025
        /*0014*/ 	.byte	0x00, 0xf0, 0x05, 0x00


	//----- nvinfo : EIATTR_KPARAM_INFO
	.align		4
.L_129:
        /*0018*/ 	.byte	0x04, 0x17
        /*001a*/ 	.short	(.L_131 - .L_130)
.L_130:
        /*001c*/ 	.word	0x00000000
        /*0020*/ 	.short	0x0006
        /*0022*/ 	.short	0x0024
        /*0024*/ 	.byte	0x00, 0xf0, 0x05, 0x00


	//----- nvinfo : EIATTR_KPARAM_INFO
	.align		4
.L_131:
        /*0028*/ 	.byte	0x04, 0x17
        /*002a*/ 	.short	(.L_133 - .L_132)
.L_132:
        /*002c*/ 	.word	0x00000000
        /*0030*/ 	.short	0x0005
        /*0032*/ 	.short	0x0020
        /*0034*/ 	.byte	0x00, 0xf0, 0x11, 0x00


	//----- nvinfo : EIATTR_KPARAM_INFO
	.align		4
.L_133:
        /*0038*/ 	.byte	0x04, 0x17
        /*003a*/ 	.short	(.L_135 - .L_134)
.L_134:
        /*003c*/ 	.word	0x00000000
        /*0040*/ 	.short	0x0004
        /*0042*/ 	.short	0x001c
        /*0044*/ 	.byte	0x00, 0xf0, 0x11, 0x00


	//----- nvinfo : EIATTR_KPARAM_INFO
	.align		4
.L_135:
        /*0048*/ 	.byte	0x04, 0x17
        /*004a*/ 	.short	(.L_137 - .L_136)
.L_136:
        /*004c*/ 	.word	0x00000000
        /*0050*/ 	.short	0x0003
        /*0052*/ 	.short	0x0018
        /*0054*/ 	.byte	0x00, 0xf0, 0x11, 0x00


	//----- nvinfo : EIATTR_KPARAM_INFO
	.align		4
.L_137:
        /*0058*/ 	.byte	0x04, 0x17
        /*005a*/ 	.short	(.L_139 - .L_138)
.L_138:
        /*005c*/ 	.word	0x00000000
        /*0060*/ 	.short	0x0002
        /*0062*/ 	.short	0x0010
        /*0064*/ 	.byte	0x00, 0xf5, 0x21, 0x00


	//----- nvinfo : EIATTR_KPARAM_INFO
	.align		4
.L_139:
        /*0068*/ 	.byte	0x04, 0x17
        /*006a*/ 	.short	(.L_141 - .L_140)
.L_140:
        /*006c*/ 	.word	0x00000000
        /*0070*/ 	.short	0x0001
        /*0072*/ 	.short	0x0008
        /*0074*/ 	.byte	0x00, 0xf0, 0x11, 0x00


	//----- nvinfo : EIATTR_KPARAM_INFO
	.align		4
.L_141:
        /*0078*/ 	.byte	0x04, 0x17
        /*007a*/ 	.short	(.L_143 - .L_142)
.L_142:
        /*007c*/ 	.word	0x00000000
        /*0080*/ 	.short	0x0000
        /*0082*/ 	.short	0x0000
        /*0084*/ 	.byte	0x00, 0xf5, 0x21, 0x00


	//----- nvinfo : EIATTR_SPARSE_MMA_MASK
	.align		4
.L_143:
        /*0088*/ 	.byte	0x03, 0x50
        /*008a*/ 	.short	0x0000


	//----- nvinfo : EIATTR_MAXREG_COUNT
	.align		4
        /*008c*/ 	.byte	0x03, 0x1b
        /*008e*/ 	.short	0x00ff


	//----- nvinfo : EIATTR_MERCURY_ISA_VERSION
	.align		4
        /*0090*/ 	.byte	0x03, 0x5f
        /*0092*/ 	.short	0x0101


	//----- nvinfo : EIATTR_VRC_CTA_INIT_COUNT
	.align		4
        /*0094*/ 	.byte	0x02, 0x4a
	.zero		1
	.zero		1


	//----- nvinfo : EIATTR_EXIT_INSTR_OFFSETS
	.align		4
        /*0098*/ 	.byte	0x04, 0x1c
        /*009a*/ 	.short	(.L_145 - .L_144)


	//   ....[0]....
.L_144:
        /*009c*/ 	.word	0x000000d0


	//   ....[1]....
        /*00a0*/ 	.word	0x00000220


	//----- nvinfo : EIATTR_CBANK_PARAM_SIZE
	.align		4
.L_145:
        /*00a4*/ 	.byte	0x03, 0x19
        /*00a6*/ 	.short	0x0026


	//----- nvinfo : EIATTR_PARAM_CBANK
	.align		4
        /*00a8*/ 	.byte	0x04, 0x0a
        /*00aa*/ 	.short	(.L_147 - .L_146)
	.align		4
.L_146:
        /*00ac*/ 	.word	index@(.nv.constant0._Z33nppiThreshold_GTVal_8u_C1R_kernelPKhiPhiiihh)
        /*00b0*/ 	.short	0x0380
        /*00b2*/ 	.short	0x0026


	//----- nvinfo : EIATTR_SW_WAR
	.align		4
.L_147:
        /*00b4*/ 	.byte	0x04, 0x36
        /*00b6*/ 	.short	(.L_149 - .L_148)
.L_148:
        /*00b8*/ 	.word	0x00000008
.L_149:


//--------------------- .nv.info._Z34nppiThreshold_LTVal_8u_C1IR_kernelPhiiihh --------------------------
	.section	.nv.info._Z34nppiThreshold_LTVal_8u_C1IR_kernelPhiiihh,"",@"SHT_CUDA_INFO"
	.sectionflags	@""
	.align	4


	//----- nvinfo : EIATTR_CUDA_API_VERSION
	.align		4
        /*0000*/ 	.byte	0x04, 0x37
        /*0002*/ 	.short	(.L_151 - .L_150)
.L_150:
        /*0004*/ 	.word	0x00000082


	//----- nvinfo : EIATTR_KPARAM_INFO
	.align		4
.L_151:
        /*0008*/ 	.byte	0x04, 0x17
        /*000a*/ 	.short	(.L_153 - .L_152)
.L_152:
        /*000c*/ 	.word	0x00000000
        /*0010*/ 	.short	0x0005
        /*0012*/ 	.short	0x0015
        /*0014*/ 	.byte	0x00, 0xf0, 0x05, 0x00


	//----- nvinfo : EIATTR_KPARAM_INFO
	.align		4
.L_153:
        /*0018*/ 	.byte	0x04, 0x17
        /*001a*/ 	.short	(.L_155 - .L_154)
.L_154:
        /*001c*/ 	.word	0x00000000
        /*0020*/ 	.short	0x0004
        /*0022*/ 	.short	0x0014
        /*0024*/ 	.byte	0x00, 0xf0, 0x05, 0x00


	//----- nvinfo : EIATTR_KPARAM_INFO
	.align		4
.L_155:
        /*0028*/ 	.byte	0x04, 0x17
        /*002a*/ 	.short	(.L_157 - .L_156)
.L_156:
        /*002c*/ 	.word	0x00000000
        /*0030*/ 	.short	0x0003
        /*0032*/ 	.short	0x0010
        /*0034*/ 	.byte	0x00, 0xf0, 0x11, 0x00


	//----- nvinfo : EIATTR_KPARAM_INFO
	.align		4
.L_157:
        /*0038*/ 	.byte	0x04, 0x17
        /*003a*/ 	.short	(.L_159 - .L_158)
.L_158:
        /*003c*/ 	.word	0x00000000
        /*0040*/ 	.short	0x0002
        /*0042*/ 	.short	0x000c
        /*0044*/ 	.byte	0x00, 0xf0, 0x11, 0x00


	//----- nvinfo : EIATTR_KPARAM_INFO
	.align		4
.L_159:
        /*0048*/ 	.byte	0x04, 0x17
        /*004a*/ 	.short	(.L_161 - .L_160)
.L_160:
        /*004c*/ 	.word	0x00000000
        /*0050*/ 	.short	0x0001
        /*0052*/ 	.short	0x0008
        /*0054*/ 	.byte	0x00, 0xf0, 0x11, 0x00


	//----- nvinfo : EIATTR_KPARAM_INFO
	.align		4
.L_161:
        /*0058*/ 	.byte	0x04, 0x17
        /*005a*/ 	.short	(.L_163 - .L_162)
.L_162:
        /*005c*/ 	.word	0x00000000
        /*0060*/ 	.short	0x0000
        /*0062*/ 	.short	0x0000
        /*0064*/ 	.byte	0x00, 0xf5, 0x21, 0x00


	//----- nvinfo : EIATTR_SPARSE_MMA_MASK
	.align		4
.L_163:
        /*0068*/ 	.byte	0x03, 0x50
        /*006a*/ 	.short	0x0000


	//----- nvinfo : EIATTR_MAXREG_COUNT
	.align		4
        /*006c*/ 	.byte	0x03, 0x1b
        /*006e*/ 	.short	0x00ff


	//----- nvinfo : EIATTR_MERCURY_ISA_VERSION
	.align		4
        /*0070*/ 	.byte	0x03, 0x5f
        /*0072*/ 	.short	0x0101


	//----- nvinfo : EIATTR_VRC_CTA_INIT_COUNT
	.align		4
        /*0074*/ 	.byte	0x02, 0x4a
	.zero		1
	.zero		1


	//----- nvinfo : EIATTR_EXIT_INSTR_OFFSETS
	.align		4
        /*0078*/ 	.byte	0x04, 0x1c
        /*007a*/ 	.short	(.L_165 - .L_164)


	//   ....[0]....
.L_164:
        /*007c*/ 	.word	0x000000d0


	//   ....[1]....
        /*0080*/ 	.word	0x000001c0


	//----- nvinfo : EIATTR_CBANK_PARAM_SIZE
	.align		4
.L_165:
        /*0084*/ 	.byte	0x03, 0x19
        /*0086*/ 	.short	0x0016


	//----- nvinfo : EIATTR_PARAM_CBANK
	.align		4
        /*0088*/ 	.byte	0x04, 0x0a
        /*008a*/ 	.short	(.L_167 - .L_166)
	.align		4
.L_166:
        /*008c*/ 	.word	index@(.nv.constant0._Z34nppiThreshold_LTVal_8u_C1IR_kernelPhiiihh)
        /*0090*/ 	.short	0x0380
        /*0092*/ 	.short	0x0016


	//----- nvinfo : EIATTR_SW_WAR
	.align		4
.L_167:
        /*0094*/ 	.byte	0x04, 0x36
        /*0096*/ 	.short	(.L_169 - .L_168)
.L_168:
        /*0098*/ 	.word	0x00000008
.L_169:


//--------------------- .nv.info._Z33nppiThreshold_LTVal_8u_C1R_kernelPKhiPhiiihh --------------------------
	.section	.nv.info._Z33nppiThreshold_LTVal_8u_C1R_kernelPKhiPhiiihh,"",@"SHT_CUDA_INFO"
	.sectionflags	@""
	.align	4


	//----- nvinfo : EIATTR_CUDA_API_VERSION
	.align		4
        /*0000*/ 	.byte	0x04, 0x37
        /*0002*/ 	.short	(.L_171 - .L_170)
.L_170:
        /*0004*/ 	.word	0x00000082


	//----- nvinfo : EIATTR_KPARAM_INFO
	.align		4
.L_171:
        /*0008*/ 	.byte	0x04, 0x17
        /*000a*/ 	.short	(.L_173 - .L_172)
.L_172:
        /*000c*/ 	.word	0x00000000
        /*0010*/ 	.short	0x0007
        /*0012*/ 	.short	0x0025
        /*0014*/ 	.byte	0x00, 0xf0, 0x05, 0x00


	//----- nvinfo : EIATTR_KPARAM_INFO
	.align		4
.L_173:
        /*0018*/ 	.byte	0x04, 0x17
        /*001a*/ 	.short	(.L_175 - .L_174)
.L_174:
        /*001c*/ 	.word	0x00000000
        /*0020*/ 	.short	0x0006
        /*0022*/ 	.short	0x0024
        /*0024*/ 	.byte	0x00, 0xf0, 0x05, 0x00


	//----- nvinfo : EIATTR_KPARAM_INFO
	.align		4
.L_175:
        /*0028*/ 	.byte	0x04, 0x17
        /*002a*/ 	.short	(.L_177 - .L_176)
.L_176:
        /*002c*/ 	.word	0x00000000
        /*0030*/ 	.short	0x0005
        /*0032*/ 	.short	0x0020
        /*0034*/ 	.byte	0x00, 0xf0, 0x11, 0x00


	//----- nvinfo : EIATTR_KPARAM_INFO
	.align		4
.L_177:
        /*0038*/ 	.byte	0x04, 0x17
        /*003a*/ 	.short	(.L_179 - .L_178)
.L_178:
        /*003c*/ 	.word	0x00000000
        /*0040*/ 	.short	0x0004
        /*0042*/ 	.short	0x001c
        /*0044*/ 	.byte	0x00, 0xf0, 0x11, 0x00


	//----- nvinfo : EIATTR_KPARAM_INFO
	.align		4
.L_179:
        /*0048*/ 	.byte	0x04, 0x17
        /*004a*/ 	.short	(.L_181 - .L_180)
.L_180:
        /*004c*/ 	.word	0x00000000
        /*0050*/ 	.short	0x0003
        /*0052*/ 	.short	0x0018
        /*0054*/ 	.byte	0x00, 0xf0, 0x11, 0x00


	//----- nvinfo : EIATTR_KPARAM_INFO
	.align		4
.L_181:
        /*0058*/ 	.byte	0x04, 0x17
        /*005a*/ 	.short	(.L_183 - .L_182)
.L_182:
        /*005c*/ 	.word	0x00000000
        /*0060*/ 	.short	0x0002
        /*0062*/ 	.short	0x0010
        /*0064*/ 	.byte	0x00, 0xf5, 0x21, 0x00


	//----- nvinfo : EIATTR_KPARAM_INFO
	.align		4
.L_183:
        /*0068*/ 	.byte	0x04, 0x17
        /*006a*/ 	.short	(.L_185 - .L_184)
.L_184:
        /*006c*/ 	.word	0x00000000
        /*0070*/ 	.short	0x0001
        /*0072*/ 	.short	0x0008
        /*0074*/ 	.byte	0x00, 0xf0, 0x11, 0x00


	//----- nvinfo : EIATTR_KPARAM_INFO
	.align		4
.L_185:
        /*0078*/ 	.byte	0x04, 0x17
        /*007a*/ 	.short	(.L_187 - .L_186)
.L_186:
        /*007c*/ 	.word	0x00000000
        /*0080*/ 	.short	0x0000
        /*0082*/ 	.short	0x0000
        /*0084*/ 	.byte	0x00, 0xf5, 0x21, 0x00


	//----- nvinfo : EIATTR_SPARSE_MMA_MASK
	.align		4
.L_187:
        /*0088*/ 	.byte	0x03, 0x50
        /*008a*/ 	.short	0x0000


	//----- nvinfo : EIATTR_MAXREG_COUNT
	.align		4
        /*008c*/ 	.byte	0x03, 0x1b
        /*008e*/ 	.short	0x00ff


	//----- nvinfo : EIATTR_MERCURY_ISA_VERSION
	.align		4
        /*0090*/ 	.byte	0x03, 0x5f
        /*0092*/ 	.short	0x0101


	//----- nvinfo : EIATTR_VRC_CTA_INIT_COUNT
	.align		4
        /*0094*/ 	.byte	0x02, 0x4a
	.zero		1
	.zero		1


	//----- nvinfo : EIATTR_EXIT_INSTR_OFFSETS
	.align		4
        /*0098*/ 	.byte	0x04, 0x1c
        /*009a*/ 	.short	(.L_189 - .L_188)


	//   ....[0]....
.L_188:
        /*009c*/ 	.word	0x000000d0


	//   ....[1]....
        /*00a0*/ 	.word	0x00000220


	//----- nvinfo : EIATTR_CBANK_PARAM_SIZE
	.align		4
.L_189:
        /*00a4*/ 	.byte	0x03, 0x19
        /*00a6*/ 	.short	0x0026


	//----- nvinfo : EIATTR_PARAM_CBANK
	.align		4
        /*00a8*/ 	.byte	0x04, 0x0a
        /*00aa*/ 	.short	(.L_191 - .L_190)
	.align		4
.L_190:
        /*00ac*/ 	.word	index@(.nv.constant0._Z33nppiThreshold_LTVal_8u_C1R_kernelPKhiPhiiihh)
        /*00b0*/ 	.short	0x0380
        /*00b2*/ 	.short	0x0026


	//----- nvinfo : EIATTR_SW_WAR
	.align		4
.L_191:
        /*00b4*/ 	.byte	0x04, 0x36
        /*00b6*/ 	.short	(.L_193 - .L_192)
.L_192:
        /*00b8*/ 	.word	0x00000008
.L_193:


//--------------------- .nv.info._Z28nppiThreshold_32f_C1R_kernelPKfiPfiiif8NppCmpOp --------------------------
	.section	.nv.info._Z28nppiThreshold_32f_C1R_kernelPKfiPfiiif8NppCmpOp,"",@"SHT_CUDA_INFO"
	.sectionflags	@""
	.align	4


	//----- nvinfo : EIATTR_CUDA_API_VERSION
	.align		4
        /*0000*/ 	.byte	0x04, 0x37
        /*0002*/ 	.short	(.L_195 - .L_194)
.L_194:
        /*0004*/ 	.word	0x00000082


	//----- nvinfo : EIATTR_KPARAM_INFO
	.align		4
.L_195:
        /*0008*/ 	.byte	0x04, 0x17
        /*000a*/ 	.short	(.L_197 - .L_196)
.L_196:
        /*000c*/ 	.word	0x00000000
        /*0010*/ 	.short	0x0007
        /*0012*/ 	.short	0x0028
        /*0014*/ 	.byte	0x00, 0xf0, 0x11, 0x00


	//----- nvinfo : EIATTR_KPARAM_INFO
	.align		4
.L_197:
        /*0018*/ 	.byte	0x04, 0x17
        /*001a*/ 	.short	(.L_199 - .L_198)
.L_198:
        /*001c*/ 	.word	0x00000000
        /*0020*/ 	.short	0x0006
        /*0022*/ 	.short	0x0024
        /*0024*/ 	.byte	0x00, 0xf0, 0x11, 0x00


	//----- nvinfo : EIATTR_KPARAM_INFO
	.align		4
.L_199:
        /*0028*/ 	.byte	0x04, 0x17
        /*002a*/ 	.short	(.L_201 - .L_200)
.L_200:
        /*002c*/ 	.word	0x00000000
        /*0030*/ 	.short	0x0005
        /*0032*/ 	.short	0x0020
        /*0034*/ 	.byte	0x00, 0xf0, 0x11, 0x00


	//----- nvinfo : EIATTR_KPARAM_INFO
	.align		4
.L_201:
        /*0038*/ 	.byte	0x04, 0x17
        /*003a*/ 	.short	(.L_203 - .L_202)
.L_202:
        /*003c*/ 	.word	0x00000000
        /*0040*/ 	.short	0x0004
        /*0042*/ 	.short	0x001c
        /*0044*/ 	.byte	0x00, 0xf0, 0x11, 0x00


	//----- nvinfo : EIATTR_KPARAM_INFO
	.align		4
.L_203:
        /*0048*/ 	.byte	0x04, 0x17
        /*004a*/ 	.short	(.L_205 - .L_204)
.L_204:
        /*004c*/ 	.word	0x00000000
        /*0050*/ 	.short	0x0003
        /*0052*/ 	.short	0x0018
        /*0054*/ 	.byte	0x00, 0xf0, 0x11, 0x00


	//----- nvinfo : EIATTR_KPARAM_INFO
	.align		4
.L_205:
        /*0058*/ 	.byte	0x04, 0x17
        /*005a*/ 	.short	(.L_207 - .L_206)
.L_206:
        /*005c*/ 	.word	0x00000000
        /*0060*/ 	.short	0x0002
        /*0062*/ 	.short	0x0010
        /*0064*/ 	.byte	0x00, 0xf5, 0x21, 0x00


	//----- nvinfo : EIATTR_KPARAM_INFO
	.align		4
.L_207:
        /*0068*/ 	.byte	0x04, 0x17
        /*006a*/ 	.short	(.L_209 - .L_208)
.L_208:
        /*006c*/ 	.word	0x00000000
        /*0070*/ 	.short	0x0001
        /*0072*/ 	.short	0x0008
        /*0074*/ 	.byte	0x00, 0xf0, 0x11, 0x00


	//----- nvinfo : EIATTR_KPARAM_INFO
	.align		4
.L_209:
        /*0078*/ 	.byte	0x04, 0x17
        /*007a*/ 	.short	(.L_211 - .L_210)
.L_210:
        /*007c*/ 	.word	0x00000000
        /*0080*/ 	.short	0x0000
        /*0082*/ 	.short	0x0000
        /*0084*/ 	.byte	0x00, 0xf5, 0x21, 0x00


	//----- nvinfo : EIATTR_SPARSE_MMA_MASK
	.align		4
.L_211:
        /*0088*/ 	.byte	0x03, 0x50
        /*008a*/ 	.short	0x0000


	//----- nvinfo : EIATTR_MAXREG_COUNT
	.align		4
        /*008c*/ 	.byte	0x03, 0x1b
        /*008e*/ 	.short	0x00ff


	//----- nvinfo : EIATTR_MERCURY_ISA_VERSION
	.align		4
        /*0090*/ 	.byte	0x03, 0x5f
        /*0092*/ 	.short	0x0101


	//----- nvinfo : EIATTR_VRC_CTA_INIT_COUNT
	.align		4
        /*0094*/ 	.byte	0x02, 0x4a
	.zero		1
	.zero		1


	//----- nvinfo : EIATTR_EXIT_INSTR_OFFSETS
	.align		4
        /*0098*/ 	.byte	0x04, 0x1c
        /*009a*/ 	.short	(.L_213 - .L_212)


	//   ....[0]....
.L_212:
        /*009c*/ 	.word	0x000000d0


	//   ....[1]....
        /*00a0*/ 	.word	0x00000290


	//----- nvinfo : EIATTR_CBANK_PARAM_SIZE
	.align		4
.L_213:
        /*00a4*/ 	.byte	0x03, 0x19
        /*00a6*/ 	.short	0x002c


	//----- nvinfo : EIATTR_PARAM_CBANK
	.align		4
        /*00a8*/ 	.byte	0x04, 0x0a
        /*00aa*/ 	.short	(.L_215 - .L_214)
	.align		4
.L_214:
        /*00ac*/ 	.word	index@(.nv.constant0._Z28nppiThreshold_32f_C1R_kernelPKfiPfiiif8NppCmpOp)
        /*00b0*/ 	.short	0x0380
        /*00b2*/ 	.short	0x002c


	//----- nvinfo : EIATTR_SW_WAR
	.align		4
.L_215:
        /*00b4*/ 	.byte	0x04, 0x36
        /*00b6*/ 	.short	(.L_217 - .L_216)
.L_216:
        /*00b8*/ 	.word	0x00000008
.L_217:


//--------------------- .nv.info._Z28nppiThreshold_8u_C1IR_kernelPhiiih8NppCmpOp --------------------------
	.section	.nv.info._Z28nppiThreshold_8u_C1IR_kernelPhiiih8NppCmpOp,"",@"SHT_CUDA_INFO"
	.sectionflags	@""
	.align	4


	//----- nvinfo : EIATTR_CUDA_API_VERSION
	.align		4
        /*0000*/ 	.byte	0x04, 0x37
        /*0002*/ 	.short	(.L_219 - .L_218)
.L_218:
        /*0004*/ 	.word	0x00000082


	//----- nvinfo : EIATTR_KPARAM_INFO
	.align		4
.L_219:
        /*0008*/ 	.byte	0x04, 0x17
        /*000a*/ 	.short	(.L_221 - .L_220)
.L_220:
        /*000c*/ 	.word	0x00000000
        /*0010*/ 	.short	0x0005
        /*0012*/ 	.short	0x0018
        /*0014*/ 	.byte	0x00, 0xf0, 0x11, 0x00


	//----- nvinfo : EIATTR_KPARAM_INFO
	.align		4
.L_221:
        /*0018*/ 	.byte	0x04, 0x17
        /*001a*/ 	.short	(.L_223 - .L_222)
.L_222:
        /*001c*/ 	.word	0x00000000
        /*0020*/ 	.short	0x0004
        /*0022*/ 	.short	0x0014
        /*0024*/ 	.byte	0x00, 0xf0, 0x05, 0x00


	//----- nvinfo : EIATTR_KPARAM_INFO
	.align		4
.L_223:
        /*0028*/ 	.byte	0x04, 0x17
        /*002a*/ 	.short	(.L_225 - .L_224)
.L_224:
        /*002c*/ 	.word	0x00000000
        /*0030*/ 	.short	0x0003
        /*0032*/ 	.short	0x0010
        /*0034*/ 	.byte	0x00, 0xf0, 0x11, 0x00


	//----- nvinfo : EIATTR_KPARAM_INFO
	.align		4
.L_225:
        /*0038*/ 	.byte	0x04, 0x17
        /*003a*/ 	.short	(.L_227 - .L_226)
.L_226:
        /*003c*/ 	.word	0x00000000
        /*0040*/ 	.short	0x0002
        /*0042*/ 	.short	0x000c
        /*0044*/ 	.byte	0x00, 0xf0, 0x11, 0x00


	//----- nvinfo : EIATTR_KPARAM_INFO
	.align		4
.L_227:
        /*0048*/ 	.byte	0x04, 0x17
        /*004a*/ 	.short	(.L_229 - .L_228)
.L_228:
        /*004c*/ 	.word	0x00000000
        /*0050*/ 	.short	0x0001
        /*0052*/ 	.short	0x0008
        /*0054*/ 	.byte	0x00, 0xf0, 0x11, 0x00


	//----- nvinfo : EIATTR_KPARAM_INFO
	.align		4
.L_229:
        /*0058*/ 	.byte	0x04, 0x17
        /*005a*/ 	.short	(.L_231 - .L_230)
.L_230:
        /*005c*/ 	.word	0x00000000
        /*0060*/ 	.short	0x0000
        /*0062*/ 	.short	0x0000
        /*0064*/ 	.byte	0x00, 0xf5, 0x21, 0x00


	//----- nvinfo : EIATTR_SPARSE_MMA_MASK
	.align		4
.L_231:
        /*0068*/ 	.byte	0x03, 0x50
        /*006a*/ 	.short	0x0000


	//----- nvinfo : EIATTR_MAXREG_COUNT
	.align		4
        /*006c*/ 	.byte	0x03, 0x1b
        /*006e*/ 	.short	0x00ff


	//----- nvinfo : EIATTR_MERCURY_ISA_VERSION
	.align		4
        /*0070*/ 	.byte	0x03, 0x5f
        /*0072*/ 	.short	0x0101


	//----- nvinfo : EIATTR_VRC_CTA_INIT_COUNT
	.align		4
        /*0074*/ 	.byte	0x02, 0x4a
	.zero		1
	.zero		1


	//----- nvinfo : EIATTR_EXIT_INSTR_OFFSETS
	.align		4
        /*0078*/ 	.byte	0x04, 0x1c
        /*007a*/ 	.short	(.L_233 - .L_232)


	//   ....[0]....
.L_232:
        /*007c*/ 	.word	0x000000d0


	//   ....[1]....
        /*0080*/ 	.word	0x00000210


	//----- nvinfo : EIATTR_CBANK_PARAM_SIZE
	.align		4
.L_233:
        /*0084*/ 	.byte	0x03, 0x19
        /*0086*/ 	.short	0x001c


	//----- nvinfo : EIATTR_PARAM_CBANK
	.align		4
        /*0088*/ 	.byte	0x04, 0x0a
        /*008a*/ 	.short	(.L_235 - .L_234)
	.align		4
.L_234:
        /*008c*/ 	.word	index@(.nv.constant0._Z28nppiThreshold_8u_C1IR_kernelPhiiih8NppCmpOp)
        /*0090*/ 	.short	0x0380
        /*0092*/ 	.short	0x001c


	//----- nvinfo : EIATTR_SW_WAR
	.align		4
.L_235:
        /*0094*/ 	.byte	0x04, 0x36
        /*0096*/ 	.short	(.L_237 - .L_236)
.L_236:
        /*0098*/ 	.word	0x00000008
.L_237:


//--------------------- .nv.info._Z27nppiThreshold_8u_C1R_kernelPKhiPhiiih8NppCmpOp --------------------------
	.section	.nv.info._Z27nppiThreshold_8u_C1R_kernelPKhiPhiiih8NppCmpOp,"",@"SHT_CUDA_INFO"
	.sectionflags	@""
	.align	4


	//----- nvinfo : EIATTR_CUDA_API_VERSION
	.align		4
        /*0000*/ 	.byte	0x04, 0x37
        /*0002*/ 	.short	(.L_239 - .L_238)
.L_238:
        /*0004*/ 	.word	0x00000082


	//----- nvinfo : EIATTR_KPARAM_INFO
	.align		4
.L_239:
        /*0008*/ 	.byte	0x04, 0x17
        /*000a*/ 	.short	(.L_241 - .L_240)
.L_240:
        /*000c*/ 	.word	0x00000000
        /*0010*/ 	.short	0x0007
        /*0012*/ 	.short	0x0028
        /*0014*/ 	.byte	0x00, 0xf0, 0x11, 0x00


	//----- nvinfo : EIATTR_KPARAM_INFO
	.align		4
.L_241:
        /*0018*/ 	.byte	0x04, 0x17
        /*001a*/ 	.short	(.L_243 - .L_242)
.L_242:
        /*001c*/ 	.word	0x00000000
        /*0020*/ 	.short	0x0006
        /*0022*/ 	.short	0x0024
        /*0024*/ 	.byte	0x00, 0xf0, 0x05, 0x00


	//----- nvinfo : EIATTR_KPARAM_INFO
	.align		4
.L_243:
        /*0028*/ 	.byte	0x04, 0x17
        /*002a*/ 	.short	(.L_245 - .L_244)
.L_244:
        /*002c*/ 	.word	0x00000000
        /*0030*/ 	.short	0x0005
        /*0032*/ 	.short	0x0020
        /*0034*/ 	.byte	0x00, 0xf0, 0x11, 0x00


	//----- nvinfo : EIATTR_KPARAM_INFO
	.align		4
.L_245:
        /*0038*/ 	.byte	0x04, 0x17
        /*003a*/ 	.short	(.L_247 - .L_246)
.L_246:
        /*003c*/ 	.word	0x00000000
        /*0040*/ 	.short	0x0004
        /*0042*/ 	.short	0x001c
        /*0044*/ 	.byte	0x00, 0xf0, 0x11, 0x00


	//----- nvinfo : EIATTR_KPARAM_INFO
	.align		4
.L_247:
        /*0048*/ 	.byte	0x04, 0x17
        /*004a*/ 	.short	(.L_249 - .L_248)
.L_248:
        /*004c*/ 	.word	0x00000000
        /*0050*/ 	.short	0x0003
        /*0052*/ 	.short	0x0018
        /*0054*/ 	.byte	0x00, 0xf0, 0x11, 0x00


	//----- nvinfo : EIATTR_KPARAM_INFO
	.align		4
.L_249:
        /*0058*/ 	.byte	0x04, 0x17
        /*005a*/ 	.short	(.L_251 - .L_250)
.L_250:
        /*005c*/ 	.word	0x00000000
        /*0060*/ 	.short	0x0002
        /*0062*/ 	.short	0x0010
        /*0064*/ 	.byte	0x00, 0xf5, 0x21, 0x00


	//----- nvinfo : EIATTR_KPARAM_INFO
	.align		4
.L_251:
        /*0068*/ 	.byte	0x04, 0x17
        /*006a*/ 	.short	(.L_253 - .L_252)
.L_252:
        /*006c*/ 	.word	0x00000000
        /*0070*/ 	.short	0x0001
        /*0072*/ 	.short	0x0008
        /*0074*/ 	.byte	0x00, 0xf0, 0x11, 0x00


	//----- nvinfo : EIATTR_KPARAM_INFO
	.align		4
.L_253:
        /*0078*/ 	.byte	0x04, 0x17
        /*007a*/ 	.short	(.L_255 - .L_254)
.L_254:
        /*007c*/ 	.word	0x00000000
        /*0080*/ 	.short	0x0000
        /*0082*/ 	.short	0x0000
        /*0084*/ 	.byte	0x00, 0xf5, 0x21, 0x00


	//----- nvinfo : EIATTR_SPARSE_MMA_MASK
	.align		4
.L_255:
        /*0088*/ 	.byte	0x03, 0x50
        /*008a*/ 	.short	0x0000


	//----- nvinfo : EIATTR_MAXREG_COUNT
	.align		4
        /*008c*/ 	.byte	0x03, 0x1b
        /*008e*/ 	.short	0x00ff


	//----- nvinfo : EIATTR_MERCURY_ISA_VERSION
	.align		4
        /*0090*/ 	.byte	0x03, 0x5f
        /*0092*/ 	.short	0x0101


	//----- nvinfo : EIATTR_VRC_CTA_INIT_COUNT
	.align		4
        /*0094*/ 	.byte	0x02, 0x4a
	.zero		1
	.zero		1


	//----- nvinfo : EIATTR_EXIT_INSTR_OFFSETS
	.align		4
        /*0098*/ 	.byte	0x04, 0x1c
        /*009a*/ 	.short	(.L_257 - .L_256)


	//   ....[0]....
.L_256:
        /*009c*/ 	.word	0x000000d0


	//   ....[1]....
        /*00a0*/ 	.word	0x00000270


	//----- nvinfo : EIATTR_CBANK_PARAM_SIZE
	.align		4
.L_257:
        /*00a4*/ 	.byte	0x03, 0x19
        /*00a6*/ 	.short	0x002c


	//----- nvinfo : EIATTR_PARAM_CBANK
	.align		4
        /*00a8*/ 	.byte	0x04, 0x0a
        /*00aa*/ 	.short	(.L_259 - .L_258)
	.align		4
.L_258:
        /*00ac*/ 	.word	index@(.nv.constant0._Z27nppiThreshold_8u_C1R_kernelPKhiPhiiih8NppCmpOp)
        /*00b0*/ 	.short	0x0380
        /*00b2*/ 	.short	0x002c


	//----- nvinfo : EIATTR_SW_WAR
	.align		4
.L_259:
        /*00b4*/ 	.byte	0x04, 0x36
        /*00b6*/ 	.short	(.L_261 - .L_260)
.L_260:
        /*00b8*/ 	.word	0x00000008
.L_261:


//--------------------- .nv.callgraph             --------------------------
	.section	.nv.callgraph,"",@"SHT_CUDA_CALLGRAPH"
	.align	4
	.sectionentsize	8
	.align		4
        /*0000*/ 	.word	0x00000000
	.align		4
        /*0004*/ 	.word	0xffffffff
	.align		4
        /*0008*/ 	.word	0x00000000
	.align		4
        /*000c*/ 	.word	0xfffffffe
	.align		4
        /*0010*/ 	.word	0x00000000
	.align		4
        /*0014*/ 	.word	0xfffffffd
	.align		4
        /*0018*/ 	.word	0x00000000
	.align		4
        /*001c*/ 	.word	0xfffffffc


//--------------------- .text._Z34nppiThreshold_LTVal_32f_C1R_kernelPKfiPfiiiff --------------------------
	.section	.text._Z34nppiThreshold_LTVal_32f_C1R_kernelPKfiPfiiiff,"ax",@progbits
	.align	128
        .global         _Z34nppiThreshold_LTVal_32f_C1R_kernelPKfiPfiiiff
        .type           _Z34nppiThreshold_LTVal_32f_C1R_kernelPKfiPfiiiff,@function
        .size           _Z34nppiThreshold_LTVal_32f_C1R_kernelPKfiPfiiiff,(.L_x_15 - _Z34nppiThreshold_LTVal_32f_C1R_kernelPKfiPfiiiff)
        .other          _Z34nppiThreshold_LTVal_32f_C1R_kernelPKfiPfiiiff,@"STO_CUDA_ENTRY STV_DEFAULT"
_Z34nppiThreshold_LTVal_32f_C1R_kernelPKfiPfiiiff:
.text._Z34nppiThreshold_LTVal_32f_C1R_kernelPKfiPfiiiff:
[----:B------:R-:W-:Y:S01]  /*0000*/  LDC R1, c[0x0][0x37c] ;  /* 0x0000df00ff017b82 */ /* 0x000fe20000000800 */
[----:B------:R-:W0:Y:S07]  /*0010*/  S2R R3, SR_TID.Y ;  /* 0x0000000000037919 */ /* 0x000e2e0000002200 */
[----:B------:R-:W1:Y:S01]  /*0020*/  LDC R7, c[0x0][0x360] ;  /* 0x0000d800ff077b82 */ /* 0x000e620000000800 */
[----:B------:R-:W2:Y:S01]  /*0030*/  LDCU UR6, c[0x0][0x3a0] ;  /* 0x00007400ff0677ac */ /* 0x000ea20008000800 */
[----:B------:R-:W1:Y:S01]  /*0040*/  S2R R2, SR_TID.X ;  /* 0x0000000000027919 */ /* 0x000e620000002100 */
[----:B------:R-:W3:Y:S05]  /*0050*/  LDCU UR7, c[0x0][0x39c] ;  /* 0x00007380ff0777ac */ /* 0x000eea0008000800 */
[----:B------:R-:W0:Y:S08]  /*0060*/  S2UR UR5, SR_CTAID.Y ;  /* 0x00000000000579c3 */ /* 0x000e300000002600 */
[----:B------:R-:W0:Y:S08]  /*0070*/  LDC R0, c[0x0][0x364] ;  /* 0x0000d900ff007b82 */ /* 0x000e300000000800 */
[----:B------:R-:W1:Y:S01]  /*0080*/  S2UR UR4, SR_CTAID.X ;  /* 0x00000000000479c3 */ /* 0x000e620000002500 */
[----:B0-----:R-:W-:-:S05]  /*0090*/  IMAD R0, R0, UR5, R3 ;  /* 0x0000000500007c24 */ /* 0x001fca000f8e0203 */
[----:B--2---:R-:W-:Y:S01]  /*00a0*/  ISETP.GE.AND P0, PT, R0, UR6, PT ;  /* 0x0000000600007c0c */ /* 0x004fe2000bf06270 */
[----:B-1----:R-:W-:-:S05]  /*00b0*/  IMAD R7, R7, UR4, R2 ;  /* 0x0000000407077c24 */ /* 0x002fca000f8e0202 */
[----:B---3--:R-:W-:-:S13]  /*00c0*/  ISETP.GE.OR P0, PT, R7, UR7, P0 ;  /* 0x0000000707007c0c */ /* 0x008fda0008706670 */
[----:B------:R-:W-:Y:S05]  /*00d0*/  @P0 EXIT ;  /* 0x000000000000094d */ /* 0x000fea0003800000 */
[----:B------:R-:W0:Y:S01]  /*00e0*/  LDCU UR4, c[0x0][0x388] ;  /* 0x00007100ff0477ac */ /* 0x000e220008000800 */
[----:B------:R-:W1:Y:S01]  /*00f0*/  LDCU.64 UR6, c[0x0][0x380] ;  /* 0x00007000ff0677ac */ /* 0x000e620008000a00 */
[----:B------:R-:W2:Y:S01]  /*0100*/  LDCU.64 UR8, c[0x0][0x390] ;  /* 0x00007200ff0877ac */ /* 0x000ea20008000a00 */
[----:B0-----:R-:W-:Y:S01]  /*0110*/  IMAD R3, R0, UR4, RZ ;  /* 0x0000000400037c24 */ /* 0x001fe2000f8e02ff */
[----:B------:R-:W0:Y:S04]  /*0120*/  LDCU.64 UR4, c[0x0][0x358] ;  /* 0x00006b00ff0477ac */ /* 0x000e280008000a00 */
[C---:B-1----:R-:W-:Y:S01]  /*0130*/  IADD3 R2, P0, PT, R3.reuse, UR6, RZ ;  /* 0x0000000603027c10 */ /* 0x042fe2000ff1e0ff */
[----:B------:R-:W1:Y:S03]  /*0140*/  LDCU UR6, c[0x0][0x398] ;  /* 0x00007300ff0677ac */ /* 0x000e660008000800 */
[----:B------:R-:W-:Y:S01]  /*0150*/  LEA.HI.X.SX32 R3, R3, UR7, 0x1, P0 ;  /* 0x0000000703037c11 */ /* 0x000fe200080f0eff */
[----:B------:R-:W3:Y:S02]  /*0160*/  LDCU UR7, c[0x0][0x3a4] ;  /* 0x00007480ff0777ac */ /* 0x000ee40008000800 */
[----:B------:R-:W-:-:S05]  /*0170*/  IMAD.WIDE R2, R7, 0x4, R2 ;  /* 0x0000000407027825 */ /* 0x000fca00078e0202 */
[----:B0-----:R-:W3:Y:S01]  /*0180*/  LDG.E R9, desc[UR4][R2.64] ;  /* 0x0000000402097981 */ /* 0x001ee2000c1e1900 */
[----:B-1----:R-:W-:Y:S01]  /*0190*/  IMAD R0, R0, UR6, RZ ;  /* 0x0000000600007c24 */ /* 0x002fe2000f8e02ff */
[----:B---3--:R-:W-:-:S13]  /*01a0*/  FSETP.GEU.AND P0, PT, R9, UR7, PT ;  /* 0x0000000709007c0b */ /* 0x008fda000bf0e000 */
[----:B------:R-:W0:Y:S01]  /*01b0*/  @!P0 LDC R9, c[0x0][0x3a8] ;  /* 0x0000ea00ff098b82 */ /* 0x000e220000000800 */
[----:B--2---:R-:W-:-:S04]  /*01c0*/  IADD3 R4, P0, PT, R0, UR8, RZ ;  /* 0x0000000800047c10 */ /* 0x004fc8000ff1e0ff */
[----:B------:R-:W-:-:S03]  /*01d0*/  LEA.HI.X.SX32 R5, R0, UR9, 0x1, P0 ;  /* 0x0000000900057c11 */ /* 0x000fc600080f0eff */
[----:B------:R-:W-:-:S05]  /*01e0*/  IMAD.WIDE R4, R7, 0x4, R4 ;  /* 0x0000000407047825 */ /* 0x000fca00078e0204 */
[----:B0-----:R-:W-:Y:S01]  /*01f0*/  STG.E desc[UR4][R4.64], R9 ;  /* 0x0000000904007986 */ /* 0x001fe2000c101904 */
[----:B------:R-:W-:Y:S05]  /*0200*/  EXIT ;  /* 0x000000000000794d */ /* 0x000fea0003800000 */
.L_x_0:
[----:B------:R-:W-:-:S00]  /*0210*/  BRA `(.L_x_0) ;  /* 0xfffffffc00fc7947 */ /* 0x000fc0000383ffff */
[----:B------:R-:W-:-:S00]  /*0220*/  NOP ;  /* 0x0000000000007918 */ /* 0x000fc00000000000 */
        /* <DEDUP_REMOVED lines=13> */
.L_x_15:


//--------------------- .text._Z38nppiThreshold_LTValGTVal_8u_C1R_kernelPKhiPhiiihhhh --------------------------
	.section	.text._Z38nppiThreshold_LTValGTVal_8u_C1R_kernelPKhiPhiiihhhh,"ax",@progbits
	.align	128
        .global         _Z38nppiThreshold_LTValGTVal_8u_C1R_kernelPKhiPhiiihhhh
        .type           _Z38nppiThreshold_LTValGTVal_8u_C1R_kernelPKhiPhiiihhhh,@function
        .size           _Z38nppiThreshold_LTValGTVal_8u_C1R_kernelPKhiPhiiihhhh,(.L_x_16 - _Z38nppiThreshold_LTValGTVal_8u_C1R_kernelPKhiPhiiihhhh)
        .other          _Z38nppiThreshold_LTValGTVal_8u_C1R_kernelPKhiPhiiihhhh,@"STO_CUDA_ENTRY STV_DEFAULT"
_Z38nppiThreshold_LTValGTVal_8u_C1R_kernelPKhiPhiiihhhh:
.text._Z38nppiThreshold_LTValGTVal_8u_C1R_kernelPKhiPhiiihhhh:
        /* <DEDUP_REMOVED lines=15> */
[----:B------:R-:W-:Y:S01]  /*00f0*/  SHF.R.S32.HI R6, RZ, 0x1f, R0 ;  /* 0x0000001fff067819 */ /* 0x000fe20000011400 */
[----:B------:R-:W1:Y:S01]  /*0100*/  LDCU.64 UR8, c[0x0][0x380] ;  /* 0x00007000ff0877ac */ /* 0x000e620008000a00 */
[----:B------:R-:W2:Y:S01]  /*0110*/  LDCU.64 UR4, c[0x0][0x358] ;  /* 0x00006b00ff0477ac */ /* 0x000ea20008000a00 */
[----:B------:R-:W3:Y:S01]  /*0120*/  LDCU UR7, c[0x0][0x398] ;  /* 0x00007300ff0777ac */ /* 0x000ee20008000800 */
[----:B0-----:R-:W-:Y:S01]  /*0130*/  IMAD R3, R4, UR6, RZ ;  /* 0x0000000604037c24 */ /* 0x001fe2000f8e02ff */
[----:B------:R-:W0:Y:S04]  /*0140*/  LDCU.U8 UR6, c[0x0][0x3a4] ;  /* 0x00007480ff0677ac */ /* 0x000e280008000000 */
[----:B------:R-:W-:-:S02]  /*0150*/  SHF.R.S32.HI R5, RZ, 0x1f, R3 ;  /* 0x0000001fff057819 */ /* 0x000fc40000011403 */
[----:B-1----:R-:W-:-:S04]  /*0160*/  IADD3 R2, P0, P1, R3, UR8, R0 ;  /* 0x0000000803027c10 */ /* 0x002fc8000f91e000 */
[----:B------:R-:W-:Y:S01]  /*0170*/  IADD3.X R3, PT, PT, R5, UR9, R6, P0, P1 ;  /* 0x0000000905037c10 */ /* 0x000fe200087e2406 */
[----:B------:R-:W1:Y:S04]  /*0180*/  LDCU.64 UR8, c[0x0][0x390] ;  /* 0x00007200ff0877ac */ /* 0x000e680008000a00 */
[----:B--2---:R-:W0:Y:S01]  /*0190*/  LDG.E.U8 R7, desc[UR4][R2.64] ;  /* 0x0000000402077981 */ /* 0x004e22000c1e1100 */
[----:B------:R-:W2:Y:S01]  /*01a0*/  LDC.U8 R13, c[0x0][0x3a5] ;  /* 0x0000e940ff0d7b82 */ /* 0x000ea20000000000 */
[----:B---3--:R-:W-:-:S05]  /*01b0*/  IMAD R4, R4, UR7, RZ ;  /* 0x0000000704047c24 */ /* 0x008fca000f8e02ff */
[----:B-1----:R-:W-:-:S04]  /*01c0*/  IADD3 R9, P1, PT, R4, UR8, RZ ;  /* 0x0000000804097c10 */ /* 0x002fc8000ff3e0ff */
[----:B------:R-:W-:Y:S02]  /*01d0*/  LEA.HI.X.SX32 R11, R4, UR9, 0x1, P1 ;  /* 0x00000009040b7c11 */ /* 0x000fe400088f0eff */
[----:B0-----:R-:W-:-:S13]  /*01e0*/  ISETP.GE.U32.AND P0, PT, R7, UR6, PT ;  /* 0x0000000607007c0c */ /* 0x001fda000bf06070 */
[----:B------:R-:W-:-:S05]  /*01f0*/  @!P0 IADD3 R4, P1, PT, R0, R9, RZ ;  /* 0x0000000900048210 */ /* 0x000fca0007f3e0ff */
[----:B------:R-:W-:-:S05]  /*0200*/  @!P0 IMAD.X R5, R6, 0x1, R11, P1 ;  /* 0x0000000106058824 */ /* 0x000fca00008e060b */
[----:B--2---:R0:W-:Y:S01]  /*0210*/  @!P0 STG.E.U8 desc[UR4][R4.64], R13 ;  /* 0x0000000d04008986 */ /* 0x0041e2000c101104 */
[----:B------:R-:W-:Y:S05]  /*0220*/  @!P0 EXIT ;  /* 0x000000000000894d */ /* 0x000fea0003800000 */
[----:B------:R-:W1:Y:S01]  /*0230*/  LDCU.U8 UR6, c[0x0][0x3a6] ;  /* 0x000074c0ff0677ac */ /* 0x000e620008000000 */
[----:B0-----:R-:W0:Y:S01]  /*0240*/  LDC.U8 R5, c[0x0][0x3a7] ;  /* 0x0000e9c0ff057b82 */ /* 0x001e220000000000 */
[----:B-1----:R-:W-:-:S13]  /*0250*/  ISETP.GT.U32.AND P0, PT, R7, UR6, PT ;  /* 0x0000000607007c0c */ /* 0x002fda000bf04070 */
[----:B------:R-:W-:-:S05]  /*0260*/  @P0 IADD3 R2, P1, PT, R0, R9, RZ ;  /* 0x0000000900020210 */ /* 0x000fca0007f3e0ff */
[----:B------:R-:W-:-:S05]  /*0270*/  @P0 IMAD.X R3, R6, 0x1, R11, P1 ;  /* 0x0000000106030824 */ /* 0x000fca00008e060b */
[----:B0-----:R0:W-:Y:S01]  /*0280*/  @P0 STG.E.U8 desc[UR4][R2.64], R5 ;  /* 0x0000000502000986 */ /* 0x0011e2000c101104 */
[----:B------:R-:W-:Y:S05]  /*0290*/  @P0 EXIT ;  /* 0x000000000000094d */ /* 0x000fea0003800000 */
[----:B0-----:R-:W-:-:S05]  /*02a0*/  IADD3 R2, P0, PT, R0, R9, RZ ;  /* 0x0000000900027210 */ /* 0x001fca0007f1e0ff */
[----:B------:R-:W-:-:S05]  /*02b0*/  IMAD.X R3, R6, 0x1, R11, P0 ;  /* 0x0000000106037824 */ /* 0x000fca00000e060b */
[----:B------:R-:W-:Y:S01]  /*02c0*/  STG.E.U8 desc[UR4][R2.64], R7 ;  /* 0x0000000702007986 */ /* 0x000fe2000c101104 */
[----:B------:R-:W-:Y:S05]  /*02d0*/  EXIT ;  /* 0x000000000000794d */ /* 0x000fea0003800000 */
.L_x_1:
        /* <DEDUP_REMOVED lines=10> */
.L_x_16:


//--------------------- .text._Z34nppiThreshold_GTVal_8u_C1IR_kernelPhiiihh --------------------------
	.section	.text._Z34nppiThreshold_GTVal_8u_C1IR_kernelPhiiihh,"ax",@progbits
	.align	128
        .global         _Z34nppiThreshold_GTVal_8u_C1IR_kernelPhiiihh
        .type           _Z34nppiThreshold_GTVal_8u_C1IR_kernelPhiiihh,@function
        .size           _Z34nppiThreshold_GTVal_8u_C1IR_kernelPhiiihh,(.L_x_17 - _Z34nppiThreshold_GTVal_8u_C1IR_kernelPhiiihh)
        .other          _Z34nppiThreshold_GTVal_8u_C1IR_kernelPhiiihh,@"STO_CUDA_ENTRY STV_DEFAULT"
_Z34nppiThreshold_GTVal_8u_C1IR_kernelPhiiihh:
.text._Z34nppiThreshold_GTVal_8u_C1IR_kernelPhiiihh:
        /* <DEDUP_REMOVED lines=18> */
[--C-:B------:R-:W-:Y:S01]  /*0120*/  SHF.R.S32.HI R0, RZ, 0x1f, R2.reuse ;  /* 0x0000001fff007819 */ /* 0x100fe20000011402 */
[----:B------:R-:W0:Y:S01]  /*0130*/  LDC.U8 R5, c[0x0][0x395] ;  /* 0x0000e540ff057b82 */ /* 0x000e220000000000 */
[----:B------:R-:W3:Y:S02]  /*0140*/  LDCU.U8 UR6, c[0x0][0x394] ;  /* 0x00007280ff0677ac */ /* 0x000ee40008000000 */
[----:B-1----:R-:W-:Y:S02]  /*0150*/  IADD3 R2, P0, P1, R3, UR8, R2 ;  /* 0x0000000803027c10 */ /* 0x002fe4000f91e002 */
[----:B------:R-:W-:-:S04]  /*0160*/  SHF.R.S32.HI R3, RZ, 0x1f, R3 ;  /* 0x0000001fff037819 */ /* 0x000fc80000011403 */
[----:B------:R-:W-:-:S05]  /*0170*/  IADD3.X R3, PT, PT, R3, UR9, R0, P0, P1 ;  /* 0x0000000903037c10 */ /* 0x000fca00087e2400 */
[----:B--2---:R-:W3:Y:S02]  /*0180*/  LDG.E.U8 R0, desc[UR4][R2.64] ;  /* 0x0000000402007981 */ /* 0x004ee4000c1e1100 */
[----:B---3--:R-:W-:-:S04]  /*0190*/  ISETP.GT.U32.AND P0, PT, R0, UR6, PT ;  /* 0x0000000600007c0c */ /* 0x008fc8000bf04070 */
[----:B0-----:R-:W-:-:S05]  /*01a0*/  SEL R5, R5, R0, P0 ;  /* 0x0000000005057207 */ /* 0x001fca0000000000 */
[----:B------:R-:W-:Y:S01]  /*01b0*/  STG.E.U8 desc[UR4][R2.64], R5 ;  /* 0x0000000502007986 */ /* 0x000fe2000c101104 */
[----:B------:R-:W-:Y:S05]  /*01c0*/  EXIT ;  /* 0x000000000000794d */ /* 0x000fea0003800000 */
.L_x_2:
        /* <DEDUP_REMOVED lines=11> */
.L_x_17:


//--------------------- .text._Z33nppiThreshold_GTVal_8u_C1R_kernelPKhiPhiiihh --------------------------
	.section	.text._Z33nppiThreshold_GTVal_8u_C1R_kernelPKhiPhiiihh,"ax",@progbits
	.align	128
        .global         _Z33nppiThreshold_GTVal_8u_C1R_kernelPKhiPhiiihh
        .type           _Z33nppiThreshold_GTVal_8u_C1R_kernelPKhiPhiiihh,@function
        .size           _Z33nppiThreshold_GTVal_8u_C1R_kernelPKhiPhiiihh,(.L_x_18 - _Z33nppiThreshold_GTVal_8u_C1R_kernelPKhiPhiiihh)
        .other          _Z33nppiThreshold_GTVal_8u_C1R_kernelPKhiPhiiihh,@"STO_CUDA_ENTRY STV_DEFAULT"
_Z33nppiThreshold_GTVal_8u_C1R_kernelPKhiPhiiihh:
.text._Z33nppiThreshold_GTVal_8u_C1R_kernelPKhiPhiiihh:
        /* <DEDUP_REMOVED lines=20> */
[----:B------:R-:W0:Y:S01]  /*0140*/  LDC.U8 R7, c[0x0][0x3a5] ;  /* 0x0000e940ff077b82 */ /* 0x000e220000000000 */
[----:B------:R-:W4:Y:S03]  /*0150*/  LDCU.U8 UR6, c[0x0][0x3a4] ;  /* 0x00007480ff0677ac */ /* 0x000f260008000000 */
[----:B------:R-:W-:-:S02]  /*0160*/  SHF.R.S32.HI R5, RZ, 0x1f, R3 ;  /* 0x0000001fff057819 */ /* 0x000fc40000011403 */
[----:B-1----:R-:W-:-:S04]  /*0170*/  IADD3 R2, P0, P1, R3, UR8, R4 ;  /* 0x0000000803027c10 */ /* 0x002fc8000f91e004 */
[----:B------:R-:W-:Y:S01]  /*0180*/  IADD3.X R3, PT, PT, R5, UR9, R6, P0, P1 ;  /* 0x0000000905037c10 */ /* 0x000fe200087e2406 */
[----:B------:R-:W1:Y:S04]  /*0190*/  LDCU.64 UR8, c[0x0][0x390] ;  /* 0x00007200ff0877ac */ /* 0x000e680008000a00 */
[----:B--2---:R-:W4:Y:S01]  /*01a0*/  LDG.E.U8 R2, desc[UR4][R2.64] ;  /* 0x0000000402027981 */ /* 0x004f22000c1e1100 */
[----:B---3--:R-:W-:-:S05]  /*01b0*/  IMAD R5, R0, UR7, RZ ;  /* 0x0000000700057c24 */ /* 0x008fca000f8e02ff */
[----:B-1----:R-:W-:Y:S02]  /*01c0*/  IADD3 R4, P1, P2, R5, UR8, R4 ;  /* 0x0000000805047c10 */ /* 0x002fe4000fa3e004 */
[----:B------:R-:W-:-:S04]  /*01d0*/  SHF.R.S32.HI R5, RZ, 0x1f, R5 ;  /* 0x0000001fff057819 */ /* 0x000fc80000011405 */
[----:B------:R-:W-:Y:S02]  /*01e0*/  IADD3.X R5, PT, PT, R5, UR9, R6, P1, P2 ;  /* 0x0000000905057c10 */ /* 0x000fe40008fe4406 */
[----:B----4-:R-:W-:-:S04]  /*01f0*/  ISETP.GT.U32.AND P0, PT, R2, UR6, PT ;  /* 0x0000000602007c0c */ /* 0x010fc8000bf04070 */
[----:B0-----:R-:W-:-:S05]  /*0200*/  SEL R7, R7, R2, P0 ;  /* 0x0000000207077207 */ /* 0x001fca0000000000 */
[----:B------:R-:W-:Y:S01]  /*0210*/  STG.E.U8 desc[UR4][R4.64], R7 ;  /* 0x0000000704007986 */ /* 0x000fe2000c101104 */
[----:B------:R-:W-:Y:S05]  /*0220*/  EXIT ;  /* 0x000000000000794d */ /* 0x000fea0003800000 */
.L_x_3:
        /* <DEDUP_REMOVED lines=13> */
.L_x_18:


//--------------------- .text._Z34nppiThreshold_LTVal_8u_C1IR_kernelPhiiihh --------------------------
	.section	.text._Z34nppiThreshold_LTVal_8u_C1IR_kernelPhiiihh,"ax",@progbits
	.align	128
        .global         _Z34nppiThreshold_LTVal_8u_C1IR_kernelPhiiihh
        .type           _Z34nppiThreshold_LTVal_8u_C1IR_kernelPhiiihh,@function
        .size           _Z34nppiThreshold_LTVal_8u_C1IR_kernelPhiiihh,(.L_x_19 - _Z34nppiThreshold_LTVal_8u_C1IR_kernelPhiiihh)
        .other          _Z34nppiThreshold_LTVal_8u_C1IR_kernelPhiiihh,@"STO_CUDA_ENTRY STV_DEFAULT"
_Z34nppiThreshold_LTVal_8u_C1IR_kernelPhiiihh:
.text._Z34nppiThreshold_LTVal_8u_C1IR_kernelPhiiihh:
        /* <DEDUP_REMOVED lines=25> */
[----:B---3--:R-:W-:-:S04]  /*0190*/  ISETP.GE.U32.AND P0, PT, R0, UR6, PT ;  /* 0x0000000600007c0c */ /* 0x008fc8000bf06070 */
[----:B0-----:R-:W-:-:S05]  /*01a0*/  SEL R5, R5, R0, !P0 ;  /* 0x0000000005057207 */ /* 0x001fca0004000000 */
[----:B------:R-:W-:Y:S01]  /*01b0*/  STG.E.U8 desc[UR4][R2.64], R5 ;  /* 0x0000000502007986 */ /* 0x000fe2000c101104 */
[----:B------:R-:W-:Y:S05]  /*01c0*/  EXIT ;  /* 0x000000000000794d */ /* 0x000fea0003800000 */
.L_x_4:
        /* <DEDUP_REMOVED lines=11> */
.L_x_19:


//--------------------- .text._Z33nppiThreshold_LTVal_8u_C1R_kernelPKhiPhiiihh --------------------------
	.section	.text._Z33nppiThreshold_LTVal_8u_C1R_kernelPKhiPhiiihh,"ax",@progbits
	.align	128
        .global         _Z33nppiThreshold_LTVal_8u_C1R_kernelPKhiPhiiihh
        .type           _Z33nppiThreshold_LTVal_8u_C1R_kernelPKhiPhiiihh,@function
        .size           _Z33nppiThreshold_LTVal_8u_C1R_kernelPKhiPhiiihh,(.L_x_20 - _Z33nppiThreshold_LTVal_8u_C1R_kernelPKhiPhiiihh)
        .other          _Z33nppiThreshold_LTVal_8u_C1R_kernelPKhiPhiiihh,@"STO_CUDA_ENTRY STV_DEFAULT"
_Z33nppiThreshold_LTVal_8u_C1R_kernelPKhiPhiiihh:
.text._Z33nppiThreshold_LTVal_8u_C1R_kernelPKhiPhiiihh:
        /* <DEDUP_REMOVED lines=31> */
[----:B----4-:R-:W-:-:S04]  /*01f0*/  ISETP.GE.U32.AND P0, PT, R2, UR6, PT ;  /* 0x0000000602007c0c */ /* 0x010fc8000bf06070 */
[----:B0-----:R-:W-:-:S05]  /*0200*/  SEL R7, R7, R2, !P0 ;  /* 0x0000000207077207 */ /* 0x001fca0004000000 */
[----:B------:R-:W-:Y:S01]  /*0210*/  STG.E.U8 desc[UR4][R4.64], R7 ;  /* 0x0000000704007986 */ /* 0x000fe2000c101104 */
[----:B------:R-:W-:Y:S05]  /*0220*/  EXIT ;  /* 0x000000000000794d */ /* 0x000fea0003800000 */
.L_x_5:
        /* <DEDUP_REMOVED lines=13> */
.L_x_20:


//--------------------- .text._Z28nppiThreshold_32f_C1R_kernelPKfiPfiiif8NppCmpOp --------------------------
	.section	.text._Z28nppiThreshold_32f_C1R_kernelPKfiPfiiif8NppCmpOp,"ax",@progbits
	.align	128
        .global         _Z28nppiThreshold_32f_C1R_kernelPKfiPfiiif8NppCmpOp
        .type           _Z28nppiThreshold_32f_C1R_kernelPKfiPfiiif8NppCmpOp,@function
        .size           _Z28nppiThreshold_32f_C1R_kernelPKfiPfiiif8NppCmpOp,(.L_x_21 - _Z28nppiThreshold_32f_C1R_kernelPKfiPfiiif8NppCmpOp)
        .other          _Z28nppiThreshold_32f_C1R_kernelPKfiPfiiif8NppCmpOp,@"STO_CUDA_ENTRY STV_DEFAULT"
_Z28nppiThreshold_32f_C1R_kernelPKfiPfiiif8NppCmpOp:
.text._Z28nppiThreshold_32f_C1R_kernelPKfiPfiiif8NppCmpOp:
        /* <DEDUP_REMOVED lines=24> */
[----:B0-----:R0:W5:Y:S01]  /*0180*/  LDG.E R9, desc[UR4][R2.64] ;  /* 0x0000000402097981 */ /* 0x001162000c1e1900 */
[----:B-1----:R-:W-:Y:S01]  /*0190*/  IMAD R0, R0, UR6, RZ ;  /* 0x0000000600007c24 */ /* 0x002fe2000f8e02ff */
[----:B---3--:R-:W-:-:S04]  /*01a0*/  UISETP.NE.AND UP0, UPT, UR7, 0x4, UPT ;  /* 0x000000040700788c */ /* 0x008fc8000bf05270 */
[----:B--2---:R-:W-:-:S04]  /*01b0*/  IADD3 R4, P0, PT, R0, UR8, RZ ;  /* 0x0000000800047c10 */ /* 0x004fc8000ff1e0ff */
[----:B------:R-:W-:Y:S01]  /*01c0*/  LEA.HI.X.SX32 R5, R0, UR9, 0x1, P0 ;  /* 0x0000000900057c11 */ /* 0x000fe200080f0eff */
[----:B0-----:R-:W-:Y:S08]  /*01d0*/  BRA.U !UP0, `(.L_x_6) ;  /* 0x0000000108187547 */ /* 0x001ff0000b800000 */
[----:B------:R-:W-:-:S09]  /*01e0*/  UISETP.NE.AND UP0, UPT, UR7, URZ, UPT ;  /* 0x000000ff0700728c */ /* 0x000fd2000bf05270 */
[----:B------:R-:W-:Y:S05]  /*01f0*/  BRA.U UP0, `(.L_x_7) ;  /* 0x00000001001c7547 */ /* 0x000fea000b800000 */
[----:B------:R-:W0:Y:S02]  /*0200*/  LDCU UR6, c[0x0][0x3a4] ;  /* 0x00007480ff0677ac */ /* 0x000e240008000800 */
[----:B0----5:R-:W-:-:S04]  /*0210*/  FSETP.GEU.AND P0, PT, R9, UR6, PT ;  /* 0x0000000609007c0b */ /* 0x021fc8000bf0e000 */
[----:B------:R-:W-:Y:S01]  /*0220*/  FSEL R9, R9, UR6, P0 ;  /* 0x0000000609097c08 */ /* 0x000fe20008000000 */
[----:B------:R-:W-:Y:S08]  /*0230*/  BRA `(.L_x_7) ;  /* 0x00000000000c7947 */ /* 0x000ff00003800000 */
.L_x_6:
[----:B------:R-:W0:Y:S02]  /*0240*/  LDCU UR6, c[0x0][0x3a4] ;  /* 0x00007480ff0677ac */ /* 0x000e240008000800 */
[----:B0----5:R-:W-:-:S04]  /*0250*/  FSETP.GT.AND P0, PT, R9, UR6, PT ;  /* 0x0000000609007c0b */ /* 0x021fc8000bf04000 */
[----:B------:R-:W-:-:S09]  /*0260*/  FSEL R9, R9, UR6, !P0 ;  /* 0x0000000609097c08 */ /* 0x000fd2000c000000 */
.L_x_7:
[----:B------:R-:W-:-:S05]  /*0270*/  IMAD.WIDE R2, R7, 0x4, R4 ;  /* 0x0000000407027825 */ /* 0x000fca00078e0204 */
[----:B-----5:R-:W-:Y:S01]  /*0280*/  STG.E desc[UR4][R2.64], R9 ;  /* 0x0000000902007986 */ /* 0x020fe2000c101904 */
[----:B------:R-:W-:Y:S05]  /*0290*/  EXIT ;  /* 0x000000000000794d */ /* 0x000fea0003800000 */
.L_x_8:
        /* <DEDUP_REMOVED lines=14> */
.L_x_21:


//--------------------- .text._Z28nppiThreshold_8u_C1IR_kernelPhiiih8NppCmpOp --------------------------
	.section	.text._Z28nppiThreshold_8u_C1IR_kernelPhiiih8NppCmpOp,"ax",@progbits
	.align	128
        .global         _Z28nppiThreshold_8u_C1IR_kernelPhiiih8NppCmpOp
        .type           _Z28nppiThreshold_8u_C1IR_kernelPhiiih8NppCmpOp,@function
        .size           _Z28nppiThreshold_8u_C1IR_kernelPhiiih8NppCmpOp,(.L_x_22 - _Z28nppiThreshold_8u_C1IR_kernelPhiiih8NppCmpOp)
        .other          _Z28nppiThreshold_8u_C1IR_kernelPhiiih8NppCmpOp,@"STO_CUDA_ENTRY STV_DEFAULT"
_Z28nppiThreshold_8u_C1IR_kernelPhiiih8NppCmpOp:
.text._Z28nppiThreshold_8u_C1IR_kernelPhiiih8NppCmpOp:
        /* <DEDUP_REMOVED lines=19> */
[----:B------:R-:W0:Y:S03]  /*0130*/  LDCU UR6, c[0x0][0x398] ;  /* 0x00007300ff0677ac */ /* 0x000e260008000800 */
[----:B-1----:R-:W-:Y:S01]  /*0140*/  IADD3 R2, P0, P1, R3, UR8, R2 ;  /* 0x0000000803027c10 */ /* 0x002fe2000f91e002 */
[----:B------:R-:W1:Y:S01]  /*0150*/  LDCU.U8 UR8, c[0x0][0x394] ;  /* 0x00007280ff0877ac */ /* 0x000e620008000000 */
[----:B------:R-:W-:-:S04]  /*0160*/  SHF.R.S32.HI R3, RZ, 0x1f, R3 ;  /* 0x0000001fff037819 */ /* 0x000fc80000011403 */
[----:B------:R-:W-:-:S05]  /*0170*/  IADD3.X R3, PT, PT, R3, UR9, R0, P0, P1 ;  /* 0x0000000903037c10 */ /* 0x000fca00087e2400 */
[----:B--2---:R2:W5:Y:S01]  /*0180*/  LDG.E.U8 R0, desc[UR4][R2.64] ;  /* 0x0000000402007981 */ /* 0x004562000c1e1100 */
[----:B0-----:R-:W-:-:S09]  /*0190*/  UISETP.NE.AND UP0, UPT, UR6, 0x4, UPT ;  /* 0x000000040600788c */ /* 0x001fd2000bf05270 */
[----:B-12---:R-:W-:Y:S05]  /*01a0*/  BRA.U !UP0, `(.L_x_9) ;  /* 0x0000000108107547 */ /* 0x006fea000b800000 */
[----:B------:R-:W-:-:S09]  /*01b0*/  UISETP.NE.AND UP0, UPT, UR6, URZ, UPT ;  /* 0x000000ff0600728c */ /* 0x000fd2000bf05270 */
[----:B------:R-:W-:Y:S05]  /*01c0*/  BRA.U UP0, `(.L_x_10) ;  /* 0x00000001000c7547 */ /* 0x000fea000b800000 */
[----:B-----5:R-:W-:Y:S01]  /*01d0*/  VIMNMX.U16x2 R0, PT, PT, R0, UR8, !PT ;  /* 0x0000000800007c48 */ /* 0x020fe2000ffe0200 */
[----:B------:R-:W-:Y:S06]  /*01e0*/  BRA `(.L_x_10) ;  /* 0x0000000000047947 */ /* 0x000fec0003800000 */
.L_x_9:
[----:B-----5:R-:W-:-:S07]  /*01f0*/  VIMNMX.U16x2 R0, PT, PT, R0, UR8, PT ;  /* 0x0000000800007c48 */ /* 0x020fce000bfe0200 */
.L_x_10:
[----:B-----5:R-:W-:Y:S01]  /*0200*/  STG.E.U8 desc[UR4][R2.64], R0 ;  /* 0x0000000002007986 */ /* 0x020fe2000c101104 */
[----:B------:R-:W-:Y:S05]  /*0210*/  EXIT ;  /* 0x000000000000794d */ /* 0x000fea0003800000 */
.L_x_11:
        /* <DEDUP_REMOVED lines=14> */
.L_x_22:


//--------------------- .text._Z27nppiThreshold_8u_C1R_kernelPKhiPhiiih8NppCmpOp --------------------------
	.section	.text._Z27nppiThreshold_8u_C1R_kernelPKhiPhiiih8NppCmpOp,"ax",@progbits
	.align	128
        .global         _Z27nppiThreshold_8u_C1R_kernelPKhiPhiiih8NppCmpOp
        .type           _Z27nppiThreshold_8u_C1R_kernelPKhiPhiiih8NppCmpOp,@function
        .size           _Z27nppiThreshold_8u_C1R_kernelPKhiPhiiih8NppCmpOp,(.L_x_23 - _Z27nppiThreshold_8u_C1R_kernelPKhiPhiiih8NppCmpOp)
        .other          _Z27nppiThreshold_8u_C1R_kernelPKhiPhiiih8NppCmpOp,@"STO_CUDA_ENTRY STV_DEFAULT"
_Z27nppiThreshold_8u_C1R_kernelPKhiPhiiih8NppCmpOp:
.text._Z27nppiThreshold_8u_C1R_kernelPKhiPhiiih8NppCmpOp:
        /* <DEDUP_REMOVED lines=20> */
[----:B------:R-:W0:Y:S04]  /*0140*/  LDCU UR6, c[0x0][0x398] ;  /* 0x00007300ff0677ac */ /* 0x000e280008000800 */
[----:B------:R-:W-:-:S02]  /*0150*/  SHF.R.S32.HI R5, RZ, 0x1f, R3 ;  /* 0x0000001fff057819 */ /* 0x000fc40000011403 */
[----:B-1----:R-:W-:Y:S01]  /*0160*/  IADD3 R2, P0, P1, R3, UR8, R0 ;  /* 0x0000000803027c10 */ /* 0x002fe2000f91e000 */
[----:B------:R-:W1:Y:S03]  /*0170*/  LDCU.U8 UR8, c[0x0][0x3a4] ;  /* 0x00007480ff0877ac */ /* 0x000e660008000000 */
[----:B------:R-:W-:-:S05]  /*0180*/  IADD3.X R3, PT, PT, R5, UR9, R8, P0, P1 ;  /* 0x0000000905037c10 */ /* 0x000fca00087e2408 */
[----:B--2---:R2:W5:Y:S01]  /*0190*/  LDG.E.U8 R6, desc[UR4][R2.64] ;  /* 0x0000000402067981 */ /* 0x004562000c1e1100 */
[----:B---3--:R-:W-:Y:S01]  /*01a0*/  UISETP.NE.AND UP0, UPT, UR7, 0x4, UPT ;  /* 0x000000040700788c */ /* 0x008fe2000bf05270 */
[----:B0-----:R-:W-:-:S08]  /*01b0*/  IMAD R5, R4, UR6, RZ ;  /* 0x0000000604057c24 */ /* 0x001fd0000f8e02ff */
[----:B-12---:R-:W-:Y:S05]  /*01c0*/  BRA.U !UP0, `(.L_x_12) ;  /* 0x0000000108107547 */ /* 0x006fea000b800000 */
[----:B------:R-:W-:-:S09]  /*01d0*/  UISETP.NE.AND UP0, UPT, UR7, URZ, UPT ;  /* 0x000000ff0700728c */ /* 0x000fd2000bf05270 */
[----:B------:R-:W-:Y:S05]  /*01e0*/  BRA.U UP0, `(.L_x_13) ;  /* 0x00000001000c7547 */ /* 0x000fea000b800000 */
[----:B-----5:R-:W-:Y:S01]  /*01f0*/  VIMNMX.U16x2 R6, PT, PT, R6, UR8, !PT ;  /* 0x0000000806067c48 */ /* 0x020fe2000ffe0200 */
[----:B------:R-:W-:Y:S06]  /*0200*/  BRA `(.L_x_13) ;  /* 0x0000000000047947 */ /* 0x000fec0003800000 */
.L_x_12:
[----:B-----5:R-:W-:-:S07]  /*0210*/  VIMNMX.U16x2 R6, PT, PT, R6, UR8, PT ;  /* 0x0000000806067c48 */ /* 0x020fce000bfe0200 */
.L_x_13:
[----:B------:R-:W0:Y:S01]  /*0220*/  LDCU.64 UR6, c[0x0][0x390] ;  /* 0x00007200ff0677ac */ /* 0x000e220008000a00 */
[----:B------:R-:W-:Y:S02]  /*0230*/  SHF.R.S32.HI R3, RZ, 0x1f, R5 ;  /* 0x0000001fff037819 */ /* 0x000fe40000011405 */
[----:B0-----:R-:W-:-:S04]  /*0240*/  IADD3 R2, P0, P1, R5, UR6, R0 ;  /* 0x0000000605027c10 */ /* 0x001fc8000f91e000 */
[----:B------:R-:W-:-:S05]  /*0250*/  IADD3.X R3, PT, PT, R3, UR7, R8, P0, P1 ;  /* 0x0000000703037c10 */ /* 0x000fca00087e2408 */
[----:B-----5:R-:W-:Y:S01]  /*0260*/  STG.E.U8 desc[UR4][R2.64], R6 ;  /* 0x0000000602007986 */ /* 0x020fe2000c101104 */
[----:B------:R-:W-:Y:S05]  /*0270*/  EXIT ;  /* 0x000000000000794d */ /* 0x000fea0003800000 */
.L_x_14:
        /* <DEDUP_REMOVED lines=16> */
.L_x_23:


//--------------------- .nv.shared.reserved.0     --------------------------
	.section	.nv.shared.reserved.0,"aw",@nobits
	.weak		__nv_reservedSMEM_offset_0_alias
	.size		__nv_reservedSMEM_offset_0_alias, 0, 64
	.other		__nv_reservedSMEM_offset_0_alias,@"STO_CUDA_RESERVED_SHARED STV_DEFAULT"
__nv_reservedSMEM_offset_0_alias:
	.zero		0
	.zero		64


//--------------------- .nv.constant0._Z34nppiThreshold_LTVal_32f_C1R_kernelPKfiPfiiiff --------------------------
	.section	.nv.constant0._Z34nppiThreshold_LTVal_32f_C1R_kernelPKfiPfiiiff,"a",@progbits
	.sectionflags	@""
	.align	4
.nv.constant0._Z34nppiThreshold_LTVal_32f_C1R_kernelPKfiPfiiiff:
	.zero		940


//--------------------- .nv.constant0._Z38nppiThreshold_LTValGTVal_8u_C1R_kernelPKhiPhiiihhhh --------------------------
	.section	.nv.constant0._Z38nppiThreshold_LTValGTVal_8u_C1R_kernelPKhiPhiiihhhh,"a",@progbits
	.sectionflags	@""
	.align	4
.nv.constant0._Z38nppiThreshold_LTValGTVal_8u_C1R_kernelPKhiPhiiihhhh:
	.zero		936


//--------------------- .nv.constant0._Z34nppiThreshold_GTVal_8u_C1IR_kernelPhiiihh --------------------------
	.section	.nv.constant0._Z34nppiThreshold_GTVal_8u_C1IR_kernelPhiiihh,"a",@progbits
	.sectionflags	@""
	.align	4
.nv.constant0._Z34nppiThreshold_GTVal_8u_C1IR_kernelPhiiihh:
	.zero		918


//--------------------- .nv.constant0._Z33nppiThreshold_GTVal_8u_C1R_kernelPKhiPhiiihh --------------------------
	.section	.nv.constant0._Z33nppiThreshold_GTVal_8u_C1R_kernelPKhiPhiiihh,"a",@progbits
	.sectionflags	@""
	.align	4
.nv.constant0._Z33nppiThreshold_GTVal_8u_C1R_kernelPKhiPhiiihh:
	.zero		934


//--------------------- .nv.constant0._Z34nppiThreshold_LTVal_8u_C1IR_kernelPhiiihh --------------------------
	.section	.nv.constant0._Z34nppiThreshold_LTVal_8u_C1IR_kernelPhiiihh,"a",@progbits
	.sectionflags	@""
	.align	4
.nv.constant0._Z34nppiThreshold_LTVal_8u_C1IR_kernelPhiiihh:
	.zero		918


//--------------------- .nv.constant0._Z33nppiThreshold_LTVal_8u_C1R_kernelPKhiPhiiihh --------------------------
	.section	.nv.constant0._Z33nppiThreshold_LTVal_8u_C1R_kernelPKhiPhiiihh,"a",@progbits
	.sectionflags	@""
	.align	4
.nv.constant0._Z33nppiThreshold_LTVal_8u_C1R_kernelPKhiPhiiihh:
	.zero		934


//--------------------- .nv.constant0._Z28nppiThreshold_32f_C1R_kernelPKfiPfiiif8NppCmpOp --------------------------
	.section	.nv.constant0._Z28nppiThreshold_32f_C1R_kernelPKfiPfiiif8NppCmpOp,"a",@progbits
	.sectionflags	@""
	.align	4
.nv.constant0._Z28nppiThreshold_32f_C1R_kernelPKfiPfiiif8NppCmpOp:
	.zero		940


//--------------------- .nv.constant0._Z28nppiThreshold_8u_C1IR_kernelPhiiih8NppCmpOp --------------------------
	.section	.nv.constant0._Z28nppiThreshold_8u_C1IR_kernelPhiiih8NppCmpOp,"a",@progbits
	.sectionflags	@""
	.align	4
.nv.constant0._Z28nppiThreshold_8u_C1IR_kernelPhiiih8NppCmpOp:
	.zero		924


//--------------------- .nv.constant0._Z27nppiThreshold_8u_C1R_kernelPKhiPhiiih8NppCmpOp --------------------------
	.section	.nv.constant0._Z27nppiThreshold_8u_C1R_kernelPKhiPhiiih8NppCmpOp,"a",@progbits
	.sectionflags	@""
	.align	4
.nv.constant0._Z27nppiThreshold_8u_C1R_kernelPKhiPhiiih8NppCmpOp:
	.zero		940


//--------------------- SYMBOLS --------------------------

	.type		.nv.reservedSmem.offset0,@object
	.size		.nv.reservedSmem.offset0,0x4
